	.target	sm_100a

	.elftype	@"ET_EXEC"


//--------------------- .note.nv.tkinfo           --------------------------
	.section	.note.nv.tkinfo,"",@"SHT_NOTE"
	.sectionflags	@"SHF_NOTE_NV_TKINFO"
	.tkinfo
        /*0018*/ 	.word	0x00000002
        /*0030*/ 	.string	""
        /*0030*/ 	.string	"ptxas"
        /*0030*/ 	.string	"Cuda compilation tools, release 13.0, V13.0.88"
        /*0030*/ 	.string	"Build cuda_13.0.r13.0/compiler.36424714_0"
        /*0030*/ 	.string	"-arch sm_100a -m 64 "



//--------------------- .note.nv.cuinfo           --------------------------
	.section	.note.nv.cuinfo,"",@"SHT_NOTE"
	.sectionflags	@"SHF_NOTE_NV_CUINFO"
        /*0018*/ 	.short	0x0002
        /*001a*/ 	.short	0x0064
        /*001c*/ 	.short	0x0082
	.zero		2


//--------------------- .nv.info                  --------------------------
	.section	.nv.info,"",@"SHT_CUDA_INFO"
	.align	4


	//----- nvinfo : EIATTR_REGCOUNT
	.align		4
        /*0000*/ 	.byte	0x04, 0x2f
        /*0002*/ 	.short	(.L_19 - .L_18)
	.align		4
.L_18:
        /*0004*/ 	.word	index@(_ZN7cutlass13device_kernelINS_4gemm6kernel13GemmUniversalIN4cute5tupleIJiiiiEEENS1_10collective13CollectiveMmaINS1_35MainloopSm100TmaUmmaWarpSpecializedILi2ELi2ELi4ENS5_IJNS4_1CILi1EEESB_SB_EEEEENS5_IJNSA_ILi64EEENSA_ILi128EEENSA_ILi32EEEEEEfNS5_IJlSB_lEEEfSI_NS4_8TiledMMAINS4_8MMA_AtomIJNS4_17SM100_MMA_TF32_SSINS_10tfloat32_tESM_fLi64ELi128ELNS4_4UMMA5MajorE0ELSO_0ELNSN_7ScaleInE0ELSP_0EEEEEENS4_6LayoutISC_NS5_IJNSA_ILi0EEEST_ST_EEEEENS5_IJNS4_10UnderscoreESW_SW_EEEEENS4_13SM90_TMA_LOADENS4_14ComposedLayoutINS4_7SwizzleILi3ELi4ELi3EEENS4_18smem_ptr_flag_bitsILi32EEENSS_INS5_IJNSA_ILi8EEESG_EEENS5_IJSG_SB_EEEEEEEvNS4_8identityESZ_S19_vS1A_EENS_8epilogue10collective18CollectiveEpilogueINS1C_23Sm100TmaWarpSpecializedILi4ELi2ELi16ELb1ELb0EEEJSH_NS5_IJNSS_ISE_SB_EENSS_ISG_SB_EEEEEfSI_fSI_NS1C_6fusion15FusionCallbacksIS1G_NS1K_17LinearCombinationIffffLNS_15FloatRoundStyleE2EEESH_S1J_JEEENS4_5SM1004TMEM4LOAD26SM100_TMEM_LOAD_16dp128b8xESZ_S19_NS4_17SM75_U32x4_LDSM_NENS4_14SM90_TMA_STOREES19_NS4_17SM90_U32x4_STSM_NENS4_39AutoVectorizingCopyWithAssumedAlignmentILi128EEEEEEvvEEEEvNT_6ParamsE)
        /*0008*/ 	.word	0x0000005e


	//----- nvinfo : EIATTR_FRAME_SIZE
	.align		4
.L_19:
        /*000c*/ 	.byte	0x04, 0x11
        /*000e*/ 	.short	(.L_21 - .L_20)
	.align		4
.L_20:
        /*0010*/ 	.word	index@($__internal_2_$__cuda_sm10x_tcgen05_guardrail_trap_unallocated_columns_being_dealloced)
        /*0014*/ 	.word	0x00000000


	//----- nvinfo : EIATTR_FRAME_SIZE
	.align		4
.L_21:
        /*0018*/ 	.byte	0x04, 0x11
        /*001a*/ 	.short	(.L_23 - .L_22)
	.align		4
.L_22:
        /*001c*/ 	.word	index@($__internal_1_$__cuda_sm10x_tcgen05_guardrail_trap_phase_invalid_during_alloc)
        /*0020*/ 	.word	0x00000000


	//----- nvinfo : EIATTR_FRAME_SIZE
	.align		4
.L_23:
        /*0024*/ 	.byte	0x04, 0x11
        /*0026*/ 	.short	(.L_25 - .L_24)
	.align		4
.L_24:
        /*0028*/ 	.word	index@($__internal_0_$__cuda_sm10x_tcgen05_guardrail_trap_col_being_dealloced_not_returned_by_alloc)
        /*002c*/ 	.word	0x00000000


	//----- nvinfo : EIATTR_FRAME_SIZE
	.align		4
.L_25:
        /*0030*/ 	.byte	0x04, 0x11
        /*0032*/ 	.short	(.L_27 - .L_26)
	.align		4
.L_26:
        /*0034*/ 	.word	index@(_ZN7cutlass13device_kernelINS_4gemm6kernel13GemmUniversalIN4cute5tupleIJiiiiEEENS1_10collective13CollectiveMmaINS1_35MainloopSm100TmaUmmaWarpSpecializedILi2ELi2ELi4ENS5_IJNS4_1CILi1EEESB_SB_EEEEENS5_IJNSA_ILi64EEENSA_ILi128EEENSA_ILi32EEEEEEfNS5_IJlSB_lEEEfSI_NS4_8TiledMMAINS4_8MMA_AtomIJNS4_17SM100_MMA_TF32_SSINS_10tfloat32_tESM_fLi64ELi128ELNS4_4UMMA5MajorE0ELSO_0ELNSN_7ScaleInE0ELSP_0EEEEEENS4_6LayoutISC_NS5_IJNSA_ILi0EEEST_ST_EEEEENS5_IJNS4_10UnderscoreESW_SW_EEEEENS4_13SM90_TMA_LOADENS4_14ComposedLayoutINS4_7SwizzleILi3ELi4ELi3EEENS4_18smem_ptr_flag_bitsILi32EEENSS_INS5_IJNSA_ILi8EEESG_EEENS5_IJSG_SB_EEEEEEEvNS4_8identityESZ_S19_vS1A_EENS_8epilogue10collective18CollectiveEpilogueINS1C_23Sm100TmaWarpSpecializedILi4ELi2ELi16ELb1ELb0EEEJSH_NS5_IJNSS_ISE_SB_EENSS_ISG_SB_EEEEEfSI_fSI_NS1C_6fusion15FusionCallbacksIS1G_NS1K_17LinearCombinationIffffLNS_15FloatRoundStyleE2EEESH_S1J_JEEENS4_5SM1004TMEM4LOAD26SM100_TMEM_LOAD_16dp128b8xESZ_S19_NS4_17SM75_U32x4_LDSM_NENS4_14SM90_TMA_STOREES19_NS4_17SM90_U32x4_STSM_NENS4_39AutoVectorizingCopyWithAssumedAlignmentILi128EEEEEEvvEEEEvNT_6ParamsE)
        /*0038*/ 	.word	0x00000000


	//----- nvinfo : EIATTR_MIN_STACK_SIZE
	.align		4
.L_27:
        /*003c*/ 	.byte	0x04, 0x12
        /*003e*/ 	.short	(.L_29 - .L_28)
	.align		4
.L_28:
        /*0040*/ 	.word	index@(_ZN7cutlass13device_kernelINS_4gemm6kernel13GemmUniversalIN4cute5tupleIJiiiiEEENS1_10collective13CollectiveMmaINS1_35MainloopSm100TmaUmmaWarpSpecializedILi2ELi2ELi4ENS5_IJNS4_1CILi1EEESB_SB_EEEEENS5_IJNSA_ILi64EEENSA_ILi128EEENSA_ILi32EEEEEEfNS5_IJlSB_lEEEfSI_NS4_8TiledMMAINS4_8MMA_AtomIJNS4_17SM100_MMA_TF32_SSINS_10tfloat32_tESM_fLi64ELi128ELNS4_4UMMA5MajorE0ELSO_0ELNSN_7ScaleInE0ELSP_0EEEEEENS4_6LayoutISC_NS5_IJNSA_ILi0EEEST_ST_EEEEENS5_IJNS4_10UnderscoreESW_SW_EEEEENS4_13SM90_TMA_LOADENS4_14ComposedLayoutINS4_7SwizzleILi3ELi4ELi3EEENS4_18smem_ptr_flag_bitsILi32EEENSS_INS5_IJNSA_ILi8EEESG_EEENS5_IJSG_SB_EEEEEEEvNS4_8identityESZ_S19_vS1A_EENS_8epilogue10collective18CollectiveEpilogueINS1C_23Sm100TmaWarpSpecializedILi4ELi2ELi16ELb1ELb0EEEJSH_NS5_IJNSS_ISE_SB_EENSS_ISG_SB_EEEEEfSI_fSI_NS1C_6fusion15FusionCallbacksIS1G_NS1K_17LinearCombinationIffffLNS_15FloatRoundStyleE2EEESH_S1J_JEEENS4_5SM1004TMEM4LOAD26SM100_TMEM_LOAD_16dp128b8xESZ_S19_NS4_17SM75_U32x4_LDSM_NENS4_14SM90_TMA_STOREES19_NS4_17SM90_U32x4_STSM_NENS4_39AutoVectorizingCopyWithAssumedAlignmentILi128EEEEEEvvEEEEvNT_6ParamsE)
        /*0044*/ 	.word	0x00000000
.L_29:


//--------------------- .nv.compat                --------------------------
	.section	.nv.compat,"",@"SHT_CUDA_COMPAT_INFO"
	.align	4
        /*0000*/ 	.byte	0x02, 0x09, 0x01, 0x00, 0x02, 0x02, 0x02, 0x00, 0x02, 0x05, 0x05, 0x00, 0x03, 0x07, 0x01, 0x01
        /*0010*/ 	.byte	0x02, 0x03, 0x01, 0x00, 0x02, 0x06, 0x01, 0x00, 0x04, 0x0b, 0x08, 0x00, 0x09, 0x00, 0x00, 0x00
        /*0020*/ 	.byte	0x00, 0x00, 0x00, 0x00


//--------------------- .nv.info._ZN7cutlass13device_kernelINS_4gemm6kernel13GemmUniversalIN4cute5tupleIJiiiiEEENS1_10collective13CollectiveMmaINS1_35MainloopSm100TmaUmmaWarpSpecializedILi2ELi2ELi4ENS5_IJNS4_1CILi1EEESB_SB_EEEEENS5_IJNSA_ILi64EEENSA_ILi128EEENSA_ILi32EEEEEEfNS5_IJlSB_lEEEfSI_NS4_8TiledMMAINS4_8MMA_AtomIJNS4_17SM100_MMA_TF32_SSINS_10tfloat32_tESM_fLi64ELi128ELNS4_4UMMA5MajorE0ELSO_0ELNSN_7ScaleInE0ELSP_0EEEEEENS4_6LayoutISC_NS5_IJNSA_ILi0EEEST_ST_EEEEENS5_IJNS4_10UnderscoreESW_SW_EEEEENS4_13SM90_TMA_LOADENS4_14ComposedLayoutINS4_7SwizzleILi3ELi4ELi3EEENS4_18smem_ptr_flag_bitsILi32EEENSS_INS5_IJNSA_ILi8EEESG_EEENS5_IJSG_SB_EEEEEEEvNS4_8identityESZ_S19_vS1A_EENS_8epilogue10collective18CollectiveEpilogueINS1C_23Sm100TmaWarpSpecializedILi4ELi2ELi16ELb1ELb0EEEJSH_NS5_IJNSS_ISE_SB_EENSS_ISG_SB_EEEEEfSI_fSI_NS1C_6fusion15FusionCallbacksIS1G_NS1K_17LinearCombinationIffffLNS_15FloatRoundStyleE2EEESH_S1J_JEEENS4_5SM1004TMEM4LOAD26SM100_TMEM_LOAD_16dp128b8xESZ_S19_NS4_17SM75_U32x4_LDSM_NENS4_14SM90_TMA_STOREES19_NS4_17SM90_U32x4_STSM_NENS4_39AutoVectorizingCopyWithAssumedAlignmentILi128EEEEEEvvEEEEvNT_6ParamsE --------------------------
	.section	.nv.info._ZN7cutlass13device_kernelINS_4gemm6kernel13GemmUniversalIN4cute5tupleIJiiiiEEENS1_10collective13CollectiveMmaINS1_35MainloopSm100TmaUmmaWarpSpecializedILi2ELi2ELi4ENS5_IJNS4_1CILi1EEESB_SB_EEEEENS5_IJNSA_ILi64EEENSA_ILi128EEENSA_ILi32EEEEEEfNS5_IJlSB_lEEEfSI_NS4_8TiledMMAINS4_8MMA_AtomIJNS4_17SM100_MMA_TF32_SSINS_10tfloat32_tESM_fLi64ELi128ELNS4_4UMMA5MajorE0ELSO_0ELNSN_7ScaleInE0ELSP_0EEEEEENS4_6LayoutISC_NS5_IJNSA_ILi0EEEST_ST_EEEEENS5_IJNS4_10UnderscoreESW_SW_EEEEENS4_13SM90_TMA_LOADENS4_14ComposedLayoutINS4_7SwizzleILi3ELi4ELi3EEENS4_18smem_ptr_flag_bitsILi32EEENSS_INS5_IJNSA_ILi8EEESG_EEENS5_IJSG_SB_EEEEEEEvNS4_8identityESZ_S19_vS1A_EENS_8epilogue10collective18CollectiveEpilogueINS1C_23Sm100TmaWarpSpecializedILi4ELi2ELi16ELb1ELb0EEEJSH_NS5_IJNSS_ISE_SB_EENSS_ISG_SB_EEEEEfSI_fSI_NS1C_6fusion15FusionCallbacksIS1G_NS1K_17LinearCombinationIffffLNS_15FloatRoundStyleE2EEESH_S1J_JEEENS4_5SM1004TMEM4LOAD26SM100_TMEM_LOAD_16dp128b8xESZ_S19_NS4_17SM75_U32x4_LDSM_NENS4_14SM90_TMA_STOREES19_NS4_17SM90_U32x4_STSM_NENS4_39AutoVectorizingCopyWithAssumedAlignmentILi128EEEEEEvvEEEEvNT_6ParamsE,"",@"SHT_CUDA_INFO"
	.sectionflags	@""
	.align	4


	//----- nvinfo : EIATTR_CUDA_API_VERSION
	.align		4
        /*0000*/ 	.byte	0x04, 0x37
        /*0002*/ 	.short	(.L_31 - .L_30)
.L_30:
        /*0004*/ 	.word	0x00000082


	//----- nvinfo : EIATTR_KPARAM_INFO
	.align		4
.L_31:
        /*0008*/ 	.byte	0x04, 0x17
        /*000a*/ 	.short	(.L_33 - .L_32)
.L_32:
        /*000c*/ 	.word	0x00000000
        /*0010*/ 	.short	0x0000
        /*0012*/ 	.short	0x0000
        /*0014*/ 	.byte	0x00, 0xf0, 0x01, 0x20


	//----- nvinfo : EIATTR_AT_ENTRY_FRAGMENTS
	.align		4
.L_33:
        /*0018*/ 	.byte	0x04, 0x4f
        /*001a*/ 	.short	(.L_35 - .L_34)


	//   ....[0]....
.L_34:
        /*001c*/ 	.word	0x00000006


	//----- nvinfo : EIATTR_RESERVED_SMEM_USED
	.align		4
.L_35:
        /*0020*/ 	.byte	0x01, 0x41
	.zero		2


	//----- nvinfo : EIATTR_SPARSE_MMA_MASK
	.align		4
        /*0024*/ 	.byte	0x03, 0x50
        /*0026*/ 	.short	0x0000


	//----- nvinfo : EIATTR_TCGEN05_1CTA_USED
	.align		4
        /*0028*/ 	.byte	0x01, 0x51
	.zero		2


	//----- nvinfo : EIATTR_MAXREG_COUNT
	.align		4
        /*002c*/ 	.byte	0x03, 0x1b
        /*002e*/ 	.short	0x00ff


	//----- nvinfo : EIATTR_NUM_BARRIERS
	.align		4
        /*0030*/ 	.byte	0x02, 0x4c
        /*0032*/ 	.byte	0x07
	.zero		1


	//----- nvinfo : EIATTR_EXTERNS
	.align		4
        /*0034*/ 	.byte	0x04, 0x0f
        /*0036*/ 	.short	(.L_37 - .L_36)


	//   ....[0]....
	.align		4
.L_36:
        /*0038*/ 	.word	index@(__assertfail)


	//----- nvinfo : EIATTR_MERCURY_ISA_VERSION
	.align		4
.L_37:
        /*003c*/ 	.byte	0x03, 0x5f
        /*003e*/ 	.short	0x0101


	//----- nvinfo : EIATTR_INT_WARP_WIDE_INSTR_OFFSETS
	.align		4
        /*0040*/ 	.byte	0x04, 0x31
        /*0042*/ 	.short	(.L_39 - .L_38)


	//   ....[0]....
.L_38:
        /*0044*/ 	.word	0x00001da0


	//   ....[1]....
        /*0048*/ 	.word	0x00003720


	//   ....[2]....
        /*004c*/ 	.word	0x00003750


	//   ....[3]....
        /*0050*/ 	.word	0x000037a0


	//   ....[4]....
        /*0054*/ 	.word	0x000040b0


	//   ....[5]....
        /*0058*/ 	.word	0x00004110


	//   ....[6]....
        /*005c*/ 	.word	0x000041f0


	//   ....[7]....
        /*0060*/ 	.word	0x00004260


	//   ....[8]....
        /*0064*/ 	.word	0x00004370


	//   ....[9]....
        /*0068*/ 	.word	0x00004400


	//   ....[10]....
        /*006c*/ 	.word	0x000045d0


	//   ....[11]....
        /*0070*/ 	.word	0x00004730


	//----- nvinfo : EIATTR_COOP_GROUP_MASK_REGIDS
	.align		4
.L_39:
        /*0074*/ 	.byte	0x04, 0x29
        /*0076*/ 	.short	(.L_41 - .L_40)


	//   ....[0]....
.L_40:
        /*0078*/ 	.word	0xffffffff


	//   ....[1]....
        /*007c*/ 	.word	0xffffffff


	//   ....[2]....
        /*0080*/ 	.word	0xffffffff


	//   ....[3]....
        /*0084*/ 	.word	0xffffffff


	//   ....[4]....
        /*0088*/ 	.word	0xffffffff


	//   ....[5]....
        /*008c*/ 	.word	0xffffffff


	//   ....[6]....
        /*0090*/ 	.word	0xffffffff


	//   ....[7]....
        /*0094*/ 	.word	0xffffffff


	//   ....[8]....
        /*0098*/ 	.word	0xffffffff


	//   ....[9]....
        /*009c*/ 	.word	0xffffffff


	//   ....[10]....
        /*00a0*/ 	.word	0xffffffff


	//   ....[11]....
        /*00a4*/ 	.word	0xffffffff


	//   ....[12]....
        /*00a8*/ 	.word	0xffffffff


	//----- nvinfo : EIATTR_COOP_GROUP_INSTR_OFFSETS
	.align		4
.L_41:
        /*00ac*/ 	.byte	0x04, 0x28
        /*00ae*/ 	.short	(.L_43 - .L_42)


	//   ....[0]....
.L_42:
        /*00b0*/ 	.word	0x00000090


	//   ....[1]....
        /*00b4*/ 	.word	0x000004d0


	//   ....[2]....
        /*00b8*/ 	.word	0x00000600


	//   ....[3]....
        /*00bc*/ 	.word	0x000007a0


	//   ....[4]....
        /*00c0*/ 	.word	0x000008a0


	//   ....[5]....
        /*00c4*/ 	.word	0x00000a10


	//   ....[6]....
        /*00c8*/ 	.word	0x00000bb0


	//   ....[7]....
        /*00cc*/ 	.word	0x00001c80


	//   ....[8]....
        /*00d0*/ 	.word	0x00002940


	//   ....[9]....
        /*00d4*/ 	.word	0x00002b50


	//   ....[10]....
        /*00d8*/ 	.word	0x00002b80


	//   ....[11]....
        /*00dc*/ 	.word	0x00003610


	//   ....[12]....
        /*00e0*/ 	.word	0x00003840


	//----- nvinfo : EIATTR_VRC_CTA_INIT_COUNT
	.align		4
.L_43:
        /*00e4*/ 	.byte	0x02, 0x4a
        /*00e6*/ 	.byte	0x80
	.zero		1


	//----- nvinfo : EIATTR_SYSCALL_OFFSETS
	.align		4
        /*00e8*/ 	.byte	0x04, 0x46
        /*00ea*/ 	.short	(.L_45 - .L_44)


	//   ....[0]....
.L_44:
        /*00ec*/ 	.word	0x000051f0


	//   ....[1]....
        /*00f0*/ 	.word	0x000052e0


	//   ....[2]....
        /*00f4*/ 	.word	0x00005b10


	//   ....[3]....
        /*00f8*/ 	.word	0x000062d0


	//   ....[4]....
        /*00fc*/ 	.word	0x00006a30


	//   ....[5]....
        /*0100*/ 	.word	0x00007190


	//----- nvinfo : EIATTR_MBARRIER_INSTR_OFFSETS
	.align		4
.L_45:
        /*0104*/ 	.byte	0x04, 0x39
        /*0106*/ 	.short	(.L_47 - .L_46)


	//   ....[0]....
.L_46:
        /*0108*/ 	.word	0x000005b0
        /*010c*/ 	.word	0x000000ff
        /*0110*/ 	.word	0x00000000
        /*0114*/ 	.short	0x0100
        /*0116*/ 	.byte	0x05
	.zero		1


	//   ....[1]....
        /*0118*/ 	.word	0x000005c0
        /*011c*/ 	.word	0x000000ff
        /*0120*/ 	.word	0x00000010
        /*0124*/ 	.short	0x0100
        /*0126*/ 	.byte	0x05
	.zero		1


	//   ....[2]....
        /*0128*/ 	.word	0x000005d0
        /*012c*/ 	.word	0x000000ff
        /*0130*/ 	.word	0x00000008
        /*0134*/ 	.short	0x0100
        /*0136*/ 	.byte	0x05
	.zero		1


	//   ....[3]....
        /*0138*/ 	.word	0x000005e0
        /*013c*/ 	.word	0x000000ff
        /*0140*/ 	.word	0x00000018
        /*0144*/ 	.short	0x0100
        /*0146*/ 	.byte	0x05
	.zero		1


	//   ....[4]....
        /*0148*/ 	.word	0x00000710
        /*014c*/ 	.word	0x000000ff
        /*0150*/ 	.word	0x00000020
        /*0154*/ 	.short	0x0100
        /*0156*/ 	.byte	0x07
	.zero		1


	//   ....[5]....
        /*0158*/ 	.word	0x00000720
        /*015c*/ 	.word	0x000000ff
        /*0160*/ 	.word	0x00000040
        /*0164*/ 	.short	0x0100
        /*0166*/ 	.byte	0x07
	.zero		1


	//   ....[6]....
        /*0168*/ 	.word	0x00000730
        /*016c*/ 	.word	0x000000ff
        /*0170*/ 	.word	0x00000028
        /*0174*/ 	.short	0x0100
        /*0176*/ 	.byte	0x07
	.zero		1


	//   ....[7]....
        /*0178*/ 	.word	0x00000740
        /*017c*/ 	.word	0x000000ff
        /*0180*/ 	.word	0x00000048
        /*0184*/ 	.short	0x0100
        /*0186*/ 	.byte	0x07
	.zero		1


	//   ....[8]....
        /*0188*/ 	.word	0x00000750
        /*018c*/ 	.word	0x000000ff
        /*0190*/ 	.word	0x00000030
        /*0194*/ 	.short	0x0100
        /*0196*/ 	.byte	0x07
	.zero		1


	//   ....[9]....
        /*0198*/ 	.word	0x00000760
        /*019c*/ 	.word	0x000000ff
        /*01a0*/ 	.word	0x00000050
        /*01a4*/ 	.short	0x0100
        /*01a6*/ 	.byte	0x07
	.zero		1


	//   ....[10]....
        /*01a8*/ 	.word	0x00000770
        /*01ac*/ 	.word	0x000000ff
        /*01b0*/ 	.word	0x00000038
        /*01b4*/ 	.short	0x0100
        /*01b6*/ 	.byte	0x07
	.zero		1


	//   ....[11]....
        /*01b8*/ 	.word	0x00000780
        /*01bc*/ 	.word	0x000000ff
        /*01c0*/ 	.word	0x00000058
        /*01c4*/ 	.short	0x0100
        /*01c6*/ 	.byte	0x07
	.zero		1


	//   ....[12]....
        /*01c8*/ 	.word	0x00000870
        /*01cc*/ 	.word	0x000000ff
        /*01d0*/ 	.word	0x00000060
        /*01d4*/ 	.short	0x0100
        /*01d6*/ 	.byte	0x05
	.zero		1


	//   ....[13]....
        /*01d8*/ 	.word	0x00000880
        /*01dc*/ 	.word	0x000000ff
        /*01e0*/ 	.word	0x00000068
        /*01e4*/ 	.short	0x0100
        /*01e6*/ 	.byte	0x05
	.zero		1


	//   ....[14]....
        /*01e8*/ 	.word	0x000009c0
        /*01ec*/ 	.word	0x000000ff
        /*01f0*/ 	.word	0x00000070
        /*01f4*/ 	.short	0x0100
        /*01f6*/ 	.byte	0x05
	.zero		1


	//   ....[15]....
        /*01f8*/ 	.word	0x000009d0
        /*01fc*/ 	.word	0x000000ff
        /*0200*/ 	.word	0x00000080
        /*0204*/ 	.short	0x0100
        /*0206*/ 	.byte	0x05
	.zero		1


	//   ....[16]....
        /*0208*/ 	.word	0x000009e0
        /*020c*/ 	.word	0x000000ff
        /*0210*/ 	.word	0x00000078
        /*0214*/ 	.short	0x0100
        /*0216*/ 	.byte	0x05
	.zero		1


	//   ....[17]....
        /*0218*/ 	.word	0x000009f0
        /*021c*/ 	.word	0x000000ff
        /*0220*/ 	.word	0x00000088
        /*0224*/ 	.short	0x0100
        /*0226*/ 	.byte	0x05
	.zero		1


	//   ....[18]....
        /*0228*/ 	.word	0x00000b20
        /*022c*/ 	.word	0x000000ff
        /*0230*/ 	.word	0x00000090
        /*0234*/ 	.short	0x0100
        /*0236*/ 	.byte	0x07
	.zero		1


	//   ....[19]....
        /*0238*/ 	.word	0x00000b30
        /*023c*/ 	.word	0x000000ff
        /*0240*/ 	.word	0x000000b0
        /*0244*/ 	.short	0x0100
        /*0246*/ 	.byte	0x07
	.zero		1


	//   ....[20]....
        /*0248*/ 	.word	0x00000b40
        /*024c*/ 	.word	0x000000ff
        /*0250*/ 	.word	0x00000098
        /*0254*/ 	.short	0x0100
        /*0256*/ 	.byte	0x07
	.zero		1


	//   ....[21]....
        /*0258*/ 	.word	0x00000b50
        /*025c*/ 	.word	0x000000ff
        /*0260*/ 	.word	0x000000b8
        /*0264*/ 	.short	0x0100
        /*0266*/ 	.byte	0x07
	.zero		1


	//   ....[22]....
        /*0268*/ 	.word	0x00000b60
        /*026c*/ 	.word	0x000000ff
        /*0270*/ 	.word	0x000000a0
        /*0274*/ 	.short	0x0100
        /*0276*/ 	.byte	0x07
	.zero		1


	//   ....[23]....
        /*0278*/ 	.word	0x00000b70
        /*027c*/ 	.word	0x000000ff
        /*0280*/ 	.word	0x000000c0
        /*0284*/ 	.short	0x0100
        /*0286*/ 	.byte	0x07
	.zero		1


	//   ....[24]....
        /*0288*/ 	.word	0x00000b80
        /*028c*/ 	.word	0x000000ff
        /*0290*/ 	.word	0x000000a8
        /*0294*/ 	.short	0x0100
        /*0296*/ 	.byte	0x07
	.zero		1


	//   ....[25]....
        /*0298*/ 	.word	0x00000b90
        /*029c*/ 	.word	0x000000ff
        /*02a0*/ 	.word	0x000000c8
        /*02a4*/ 	.short	0x0100
        /*02a6*/ 	.byte	0x07
	.zero		1


	//   ....[26]....
        /*02a8*/ 	.word	0x00000c80
        /*02ac*/ 	.word	0x000000ff
        /*02b0*/ 	.word	0x000000d0
        /*02b4*/ 	.short	0x0100
        /*02b6*/ 	.byte	0x05
	.zero		1


	//   ....[27]....
        /*02b8*/ 	.word	0x00000c90
        /*02bc*/ 	.word	0x000000ff
        /*02c0*/ 	.word	0x000000e0
        /*02c4*/ 	.short	0x0100
        /*02c6*/ 	.byte	0x05
	.zero		1


	//   ....[28]....
        /*02c8*/ 	.word	0x00000ca0
        /*02cc*/ 	.word	0x000000ff
        /*02d0*/ 	.word	0x000000d8
        /*02d4*/ 	.short	0x0100
        /*02d6*/ 	.byte	0x05
	.zero		1


	//   ....[29]....
        /*02d8*/ 	.word	0x00000cb0
        /*02dc*/ 	.word	0x000000ff
        /*02e0*/ 	.word	0x000000e8
        /*02e4*/ 	.short	0x0100
        /*02e6*/ 	.byte	0x05
	.zero		1


	//   ....[30]....
        /*02e8*/ 	.word	0x00001580
        /*02ec*/ 	.word	0x00000002
        /*02f0*/ 	.word	0x000000e0
        /*02f4*/ 	.short	0x010a
        /*02f6*/ 	.byte	0xff
	.zero		1


	//   ....[31]....
        /*02f8*/ 	.word	0x000015b0
        /*02fc*/ 	.word	0x00000002
        /*0300*/ 	.word	0x000000d0
        /*0304*/ 	.short	0x0101
        /*0306*/ 	.byte	0xff
	.zero		1


	//   ....[32]....
        /*0308*/ 	.word	0x00001680
        /*030c*/ 	.word	0x000000ff
        /*0310*/ 	.word	0x00000010
        /*0314*/ 	.short	0x010a
        /*0316*/ 	.byte	0x08
	.zero		1


	//   ....[33]....
        /*0318*/ 	.word	0x00001720
        /*031c*/ 	.word	0x000000ff
        /*0320*/ 	.word	0x00000010
        /*0324*/ 	.short	0x010a
        /*0326*/ 	.byte	0x21
	.zero		1


	//   ....[34]....
        /*0328*/ 	.word	0x00001870
        /*032c*/ 	.word	0x000000ff
        /*0330*/ 	.word	0x00000010
        /*0334*/ 	.short	0x010a
        /*0336*/ 	.byte	0x08
	.zero		1


	//   ....[35]....
        /*0338*/ 	.word	0x00001980
        /*033c*/ 	.word	0x000000ff
        /*0340*/ 	.word	0x00000068
        /*0344*/ 	.short	0x0101
        /*0346*/ 	.byte	0x04
	.zero		1


	//   ....[36]....
        /*0348*/ 	.word	0x000019a0
        /*034c*/ 	.word	0x000000ff
        /*0350*/ 	.word	0x00000010
        /*0354*/ 	.short	0x010a
        /*0356*/ 	.byte	0x08
	.zero		1


	//   ....[37]....
        /*0358*/ 	.word	0x00001a20
        /*035c*/ 	.word	0x000000ff
        /*0360*/ 	.word	0x00000010
        /*0364*/ 	.short	0x010a
        /*0366*/ 	.byte	0x11
	.zero		1


	//   ....[38]....
        /*0368*/ 	.word	0x00001b70
        /*036c*/ 	.word	0x000000ff
        /*0370*/ 	.word	0x00000010
        /*0374*/ 	.short	0x010a
        /*0376*/ 	.byte	0x08
	.zero		1


	//   ....[39]....
        /*0378*/ 	.word	0x00001cb0
        /*037c*/ 	.word	0x00000002
        /*0380*/ 	.word	0x00000070
        /*0384*/ 	.short	0x010a
        /*0386*/ 	.byte	0xff
	.zero		1


	//   ....[40]....
        /*0388*/ 	.word	0x00001d70
        /*038c*/ 	.word	0x00000002
        /*0390*/ 	.word	0x00000000
        /*0394*/ 	.short	0x0101
        /*0396*/ 	.byte	0xff
	.zero		1


	//   ....[41]....
        /*0398*/ 	.word	0x000022d0
        /*039c*/ 	.word	0x000000ff
        /*03a0*/ 	.word	0x00000000
        /*03a4*/ 	.short	0x010a
        /*03a6*/ 	.byte	0x04
	.zero		1


	//   ....[42]....
        /*03a8*/ 	.word	0x00002370
        /*03ac*/ 	.word	0x00000000
        /*03b0*/ 	.word	0x00000000
        /*03b4*/ 	.short	0x010a
        /*03b6*/ 	.byte	0xff
	.zero		1


	//   ....[43]....
        /*03b8*/ 	.word	0x00002490
        /*03bc*/ 	.word	0x00000000
        /*03c0*/ 	.word	0x000000d0
        /*03c4*/ 	.short	0x010a
        /*03c6*/ 	.byte	0xff
	.zero		1


	//   ....[44]....
        /*03c8*/ 	.word	0x00002500
        /*03cc*/ 	.word	0x00000000
        /*03d0*/ 	.word	0x00000000
        /*03d4*/ 	.short	0x0101
        /*03d6*/ 	.byte	0xff
	.zero		1


	//   ....[45]....
        /*03d8*/ 	.word	0x00002520
        /*03dc*/ 	.word	0x000000ff
        /*03e0*/ 	.word	0x00000080
        /*03e4*/ 	.short	0x010a
        /*03e6*/ 	.byte	0x05
	.zero		1


	//   ....[46]....
        /*03e8*/ 	.word	0x00002640
        /*03ec*/ 	.word	0x00000000
        /*03f0*/ 	.word	0x00000070
        /*03f4*/ 	.short	0x010a
        /*03f6*/ 	.byte	0xff
	.zero		1


	//   ....[47]....
        /*03f8*/ 	.word	0x00002740
        /*03fc*/ 	.word	0x00000000
        /*0400*/ 	.word	0x00000000
        /*0404*/ 	.short	0x0101
        /*0406*/ 	.byte	0xff
	.zero		1


	//   ....[48]....
        /*0408*/ 	.word	0x000027d0
        /*040c*/ 	.word	0x000000ff
        /*0410*/ 	.word	0x00000080
        /*0414*/ 	.short	0x0106
        /*0416*/ 	.byte	0x05
	.zero		1


	//   ....[49]....
        /*0418*/ 	.word	0x000027f0
        /*041c*/ 	.word	0x000000ff
        /*0420*/ 	.word	0x00000080
        /*0424*/ 	.short	0x010a
        /*0426*/ 	.byte	0x05
	.zero		1


	//   ....[50]....
        /*0428*/ 	.word	0x00002880
        /*042c*/ 	.word	0x000000ff
        /*0430*/ 	.word	0x00000080
        /*0434*/ 	.short	0x0106
        /*0436*/ 	.byte	0x04
	.zero		1


	//   ....[51]....
        /*0438*/ 	.word	0x000028c0
        /*043c*/ 	.word	0x00000000
        /*0440*/ 	.word	0x00000080
        /*0444*/ 	.short	0x010a
        /*0446*/ 	.byte	0xff
	.zero		1


	//   ....[52]....
        /*0448*/ 	.word	0x00002e00
        /*044c*/ 	.word	0x00000000
        /*0450*/ 	.word	0x00000070
        /*0454*/ 	.short	0x010a
        /*0456*/ 	.byte	0xff
	.zero		1


	//   ....[53]....
        /*0458*/ 	.word	0x00002f00
        /*045c*/ 	.word	0x00000003
        /*0460*/ 	.word	0x00000000
        /*0464*/ 	.short	0x0101
        /*0466*/ 	.byte	0xff
	.zero		1


	//   ....[54]....
        /*0468*/ 	.word	0x00002f10
        /*046c*/ 	.word	0x000000ff
        /*0470*/ 	.word	0x00000000
        /*0474*/ 	.short	0x010a
        /*0476*/ 	.byte	0x06
	.zero		1


	//   ....[55]....
        /*0478*/ 	.word	0x00002f90
        /*047c*/ 	.word	0x000000ff
        /*0480*/ 	.word	0x000000b0
        /*0484*/ 	.short	0x010a
        /*0486*/ 	.byte	0x07
	.zero		1


	//   ....[56]....
        /*0488*/ 	.word	0x00003070
        /*048c*/ 	.word	0x000000ff
        /*0490*/ 	.word	0x00000000
        /*0494*/ 	.short	0x010a
        /*0496*/ 	.byte	0x06
	.zero		1


	//   ....[57]....
        /*0498*/ 	.word	0x000031a0
        /*049c*/ 	.word	0x000000ff
        /*04a0*/ 	.word	0x00000000
        /*04a4*/ 	.short	0x010a
        /*04a6*/ 	.byte	0x1a
	.zero		1


	//   ....[58]....
        /*04a8*/ 	.word	0x00003440
        /*04ac*/ 	.word	0x000000ff
        /*04b0*/ 	.word	0x00000000
        /*04b4*/ 	.short	0x010a
        /*04b6*/ 	.byte	0x06
	.zero		1


	//   ....[59]....
        /*04b8*/ 	.word	0x000034d0
        /*04bc*/ 	.word	0x000000ff
        /*04c0*/ 	.word	0x00000000
        /*04c4*/ 	.short	0x010a
        /*04c6*/ 	.byte	0x06
	.zero		1


	//   ....[60]....
        /*04c8*/ 	.word	0x00003560
        /*04cc*/ 	.word	0x000000ff
        /*04d0*/ 	.word	0x00000000
        /*04d4*/ 	.short	0x010a
        /*04d6*/ 	.byte	0x06
	.zero		1


	//   ....[61]....
        /*04d8*/ 	.word	0x000035f0
        /*04dc*/ 	.word	0x000000ff
        /*04e0*/ 	.word	0x00000000
        /*04e4*/ 	.short	0x010a
        /*04e6*/ 	.byte	0x07
	.zero		1


	//   ....[62]....
        /*04e8*/ 	.word	0x00003a60
        /*04ec*/ 	.word	0x00000000
        /*04f0*/ 	.word	0x00000070
        /*04f4*/ 	.short	0x010a
        /*04f6*/ 	.byte	0xff
	.zero		1


	//   ....[63]....
        /*04f8*/ 	.word	0x00003b20
        /*04fc*/ 	.word	0x00000000
        /*0500*/ 	.word	0x00000000
        /*0504*/ 	.short	0x0101
        /*0506*/ 	.byte	0xff
	.zero		1


	//   ....[64]....
        /*0508*/ 	.word	0x00003e40
        /*050c*/ 	.word	0x000000ff
        /*0510*/ 	.word	0x00000068
        /*0514*/ 	.short	0x010a
        /*0516*/ 	.byte	0x07
	.zero		1


	//   ....[65]....
        /*0518*/ 	.word	0x00004030
        /*051c*/ 	.word	0x000000ff
        /*0520*/ 	.word	0x00000040
        /*0524*/ 	.short	0x010a
        /*0526*/ 	.byte	0x07
	.zero		1


	//   ....[66]....
        /*0528*/ 	.word	0x000041a0
        /*052c*/ 	.word	0x000000ff
        /*0530*/ 	.word	0x00000020
        /*0534*/ 	.short	0x010b
        /*0536*/ 	.byte	0x07
	.zero		1


	//   ....[67]....
        /*0538*/ 	.word	0x000041b0
        /*053c*/ 	.word	0x000000ff
        /*0540*/ 	.word	0x00000000
        /*0544*/ 	.short	0x0101
        /*0546*/ 	.byte	0x08
	.zero		1


	//   ....[68]....
        /*0548*/ 	.word	0x000041c0
        /*054c*/ 	.word	0x000000ff
        /*0550*/ 	.word	0x00000048
        /*0554*/ 	.short	0x010a
        /*0556*/ 	.byte	0x07
	.zero		1


	//   ....[69]....
        /*0558*/ 	.word	0x00004310
        /*055c*/ 	.word	0x000000ff
        /*0560*/ 	.word	0x00000028
        /*0564*/ 	.short	0x010b
        /*0566*/ 	.byte	0x07
	.zero		1


	//   ....[70]....
        /*0568*/ 	.word	0x00004320
        /*056c*/ 	.word	0x000000ff
        /*0570*/ 	.word	0x00000000
        /*0574*/ 	.short	0x0101
        /*0576*/ 	.byte	0x08
	.zero		1


	//   ....[71]....
        /*0578*/ 	.word	0x00004330
        /*057c*/ 	.word	0x000000ff
        /*0580*/ 	.word	0x00000050
        /*0584*/ 	.short	0x010a
        /*0586*/ 	.byte	0x07
	.zero		1


	//   ....[72]....
        /*0588*/ 	.word	0x000044b0
        /*058c*/ 	.word	0x000000ff
        /*0590*/ 	.word	0x00000030
        /*0594*/ 	.short	0x010b
        /*0596*/ 	.byte	0x07
	.zero		1


	//   ....[73]....
        /*0598*/ 	.word	0x000044f0
        /*059c*/ 	.word	0x000000ff
        /*05a0*/ 	.word	0x00000000
        /*05a4*/ 	.short	0x0101
        /*05a6*/ 	.byte	0x08
	.zero		1


	//   ....[74]....
        /*05a8*/ 	.word	0x00004530
        /*05ac*/ 	.word	0x000000ff
        /*05b0*/ 	.word	0x00000058
        /*05b4*/ 	.short	0x010a
        /*05b6*/ 	.byte	0x07
	.zero		1


	//   ....[75]....
        /*05b8*/ 	.word	0x00004770
        /*05bc*/ 	.word	0x000000ff
        /*05c0*/ 	.word	0x00000038
        /*05c4*/ 	.short	0x010b
        /*05c6*/ 	.byte	0x07
	.zero		1


	//   ....[76]....
        /*05c8*/ 	.word	0x00004790
        /*05cc*/ 	.word	0x000000ff
        /*05d0*/ 	.word	0x00000000
        /*05d4*/ 	.short	0x0101
        /*05d6*/ 	.byte	0x0d
	.zero		1


	//   ....[77]....
        /*05d8*/ 	.word	0x000047c0
        /*05dc*/ 	.word	0x000000ff
        /*05e0*/ 	.word	0x00000040
        /*05e4*/ 	.short	0x010a
        /*05e6*/ 	.byte	0x07
	.zero		1


	//   ....[78]....
        /*05e8*/ 	.word	0x000047e0
        /*05ec*/ 	.word	0x000000ff
        /*05f0*/ 	.word	0x00000048
        /*05f4*/ 	.short	0x010a
        /*05f6*/ 	.byte	0x07
	.zero		1


	//   ....[79]....
        /*05f8*/ 	.word	0x00004800
        /*05fc*/ 	.word	0x000000ff
        /*0600*/ 	.word	0x00000050
        /*0604*/ 	.short	0x010a
        /*0606*/ 	.byte	0x07
	.zero		1


	//   ....[80]....
        /*0608*/ 	.word	0x00004840
        /*060c*/ 	.word	0x00000000
        /*0610*/ 	.word	0x00000058
        /*0614*/ 	.short	0x010a
        /*0616*/ 	.byte	0xff
	.zero		1


	//   ....[81]....
        /*0618*/ 	.word	0x00004bb0
        /*061c*/ 	.word	0x00000000
        /*0620*/ 	.word	0x00000070
        /*0624*/ 	.short	0x010a
        /*0626*/ 	.byte	0xff
	.zero		1


	//   ....[82]....
        /*0628*/ 	.word	0x00004cc0
        /*062c*/ 	.word	0x00000000
        /*0630*/ 	.word	0x00000000
        /*0634*/ 	.short	0x0101
        /*0636*/ 	.byte	0xff
	.zero		1


	//   ....[83]....
        /*0638*/ 	.word	0x00005740
        /*063c*/ 	.word	0x000000ff
        /*0640*/ 	.word	0x00000020
        /*0644*/ 	.short	0x010a
        /*0646*/ 	.byte	0x30
	.zero		1


	//   ....[84]....
        /*0648*/ 	.word	0x00005780
        /*064c*/ 	.word	0x00000056
        /*0650*/ 	.word	0x00000090
        /*0654*/ 	.short	0x010a
        /*0656*/ 	.byte	0xff
	.zero		1


	//   ....[85]....
        /*0658*/ 	.word	0x000058f0
        /*065c*/ 	.word	0x000000ff
        /*0660*/ 	.word	0x00000020
        /*0664*/ 	.short	0x010a
        /*0666*/ 	.byte	0x30
	.zero		1


	//   ....[86]....
        /*0668*/ 	.word	0x000059f0
        /*066c*/ 	.word	0x00000056
        /*0670*/ 	.word	0x00000090
        /*0674*/ 	.short	0x010a
        /*0676*/ 	.byte	0xff
	.zero		1


	//   ....[87]....
        /*0678*/ 	.word	0x00005ff0
        /*067c*/ 	.word	0x00000000
        /*0680*/ 	.word	0x00000000
        /*0684*/ 	.short	0x0101
        /*0686*/ 	.byte	0xff
	.zero		1


	//   ....[88]....
        /*0688*/ 	.word	0x00006000
        /*068c*/ 	.word	0x00000002
        /*0690*/ 	.word	0x00000020
        /*0694*/ 	.short	0x010a
        /*0696*/ 	.byte	0xff
	.zero		1


	//   ....[89]....
        /*0698*/ 	.word	0x000060d0
        /*069c*/ 	.word	0x00000002
        /*06a0*/ 	.word	0x00000020
        /*06a4*/ 	.short	0x010a
        /*06a6*/ 	.byte	0xff
	.zero		1


	//   ....[90]....
        /*06a8*/ 	.word	0x00006750
        /*06ac*/ 	.word	0x00000010
        /*06b0*/ 	.word	0x00000000
        /*06b4*/ 	.short	0x0101
        /*06b6*/ 	.byte	0xff
	.zero		1


	//   ....[91]....
        /*06b8*/ 	.word	0x00006770
        /*06bc*/ 	.word	0x00000000
        /*06c0*/ 	.word	0x00000020
        /*06c4*/ 	.short	0x010a
        /*06c6*/ 	.byte	0xff
	.zero		1


	//   ....[92]....
        /*06c8*/ 	.word	0x00006830
        /*06cc*/ 	.word	0x00000000
        /*06d0*/ 	.word	0x00000020
        /*06d4*/ 	.short	0x010a
        /*06d6*/ 	.byte	0xff
	.zero		1


	//   ....[93]....
        /*06d8*/ 	.word	0x00006eb0
        /*06dc*/ 	.word	0x00000010
        /*06e0*/ 	.word	0x00000000
        /*06e4*/ 	.short	0x0101
        /*06e6*/ 	.byte	0xff
	.zero		1


	//   ....[94]....
        /*06e8*/ 	.word	0x00006ed0
        /*06ec*/ 	.word	0x00000002
        /*06f0*/ 	.word	0x00000020
        /*06f4*/ 	.short	0x010a
        /*06f6*/ 	.byte	0xff
	.zero		1


	//   ....[95]....
        /*06f8*/ 	.word	0x00006f90
        /*06fc*/ 	.word	0x00000002
        /*0700*/ 	.word	0x00000020
        /*0704*/ 	.short	0x010a
        /*0706*/ 	.byte	0xff
	.zero		1


	//   ....[96]....
        /*0708*/ 	.word	0x00007230
        /*070c*/ 	.word	0x000000ff
        /*0710*/ 	.word	0x00000000
        /*0714*/ 	.short	0x0101
        /*0716*/ 	.byte	0x05
	.zero		1


	//   ....[97]....
        /*0718*/ 	.word	0x00007670
        /*071c*/ 	.word	0x00000000
        /*0720*/ 	.word	0x00000000
        /*0724*/ 	.short	0x0101
        /*0726*/ 	.byte	0xff
	.zero		1


	//   ....[98]....
        /*0728*/ 	.word	0x000078e0
        /*072c*/ 	.word	0x000000ff
        /*0730*/ 	.word	0x00000000
        /*0734*/ 	.short	0x0101
        /*0736*/ 	.byte	0x04
	.zero		1


	//   ....[99]....
        /*0738*/ 	.word	0x00007900
        /*073c*/ 	.word	0x00000002
        /*0740*/ 	.word	0x000000e0
        /*0744*/ 	.short	0x010a
        /*0746*/ 	.byte	0xff
	.zero		1


	//   ....[100]....
        /*0748*/ 	.word	0x00007960
        /*074c*/ 	.word	0x00000002
        /*0750*/ 	.word	0x00000010
        /*0754*/ 	.short	0x010a
        /*0756*/ 	.byte	0xff
	.zero		1


	//   ....[101]....
        /*0758*/ 	.word	0x000079c0
        /*075c*/ 	.word	0x00000002
        /*0760*/ 	.word	0x00000010
        /*0764*/ 	.short	0x010a
        /*0766*/ 	.byte	0xff
	.zero		1


	//   ....[102]....
        /*0768*/ 	.word	0x00007a10
        /*076c*/ 	.word	0x00000002
        /*0770*/ 	.word	0x00000070
        /*0774*/ 	.short	0x010a
        /*0776*/ 	.byte	0xff
	.zero		1


	//   ....[103]....
        /*0778*/ 	.word	0x00007a70
        /*077c*/ 	.word	0x00000000
        /*0780*/ 	.word	0x00000000
        /*0784*/ 	.short	0x010a
        /*0786*/ 	.byte	0xff
	.zero		1


	//   ....[104]....
        /*0788*/ 	.word	0x00007ac0
        /*078c*/ 	.word	0x00000000
        /*0790*/ 	.word	0x000000d0
        /*0794*/ 	.short	0x010a
        /*0796*/ 	.byte	0xff
	.zero		1


	//   ....[105]....
        /*0798*/ 	.word	0x00007b20
        /*079c*/ 	.word	0x00000000
        /*07a0*/ 	.word	0x00000080
        /*07a4*/ 	.short	0x010a
        /*07a6*/ 	.byte	0xff
	.zero		1


	//   ....[106]....
        /*07a8*/ 	.word	0x00007b70
        /*07ac*/ 	.word	0x00000000
        /*07b0*/ 	.word	0x00000070
        /*07b4*/ 	.short	0x010a
        /*07b6*/ 	.byte	0xff
	.zero		1


	//   ....[107]....
        /*07b8*/ 	.word	0x00007bd0
        /*07bc*/ 	.word	0x00000000
        /*07c0*/ 	.word	0x00000080
        /*07c4*/ 	.short	0x010a
        /*07c6*/ 	.byte	0xff
	.zero		1


	//   ....[108]....
        /*07c8*/ 	.word	0x00007c20
        /*07cc*/ 	.word	0x00000000
        /*07d0*/ 	.word	0x00000070
        /*07d4*/ 	.short	0x010a
        /*07d6*/ 	.byte	0xff
	.zero		1


	//   ....[109]....
        /*07d8*/ 	.word	0x00007c80
        /*07dc*/ 	.word	0x00000002
        /*07e0*/ 	.word	0x000000b0
        /*07e4*/ 	.short	0x010a
        /*07e6*/ 	.byte	0xff
	.zero		1


	//   ....[110]....
        /*07e8*/ 	.word	0x00007ce0
        /*07ec*/ 	.word	0x00000000
        /*07f0*/ 	.word	0x00000000
        /*07f4*/ 	.short	0x010a
        /*07f6*/ 	.byte	0xff
	.zero		1


	//   ....[111]....
        /*07f8*/ 	.word	0x00007d40
        /*07fc*/ 	.word	0x00000000
        /*0800*/ 	.word	0x00000000
        /*0804*/ 	.short	0x010a
        /*0806*/ 	.byte	0xff
	.zero		1


	//   ....[112]....
        /*0808*/ 	.word	0x00007da0
        /*080c*/ 	.word	0x00000000
        /*0810*/ 	.word	0x00000000
        /*0814*/ 	.short	0x010a
        /*0816*/ 	.byte	0xff
	.zero		1


	//   ....[113]....
        /*0818*/ 	.word	0x00007e00
        /*081c*/ 	.word	0x00000000
        /*0820*/ 	.word	0x00000000
        /*0824*/ 	.short	0x010a
        /*0826*/ 	.byte	0xff
	.zero		1


	//   ....[114]....
        /*0828*/ 	.word	0x00007e60
        /*082c*/ 	.word	0x00000000
        /*0830*/ 	.word	0x00000000
        /*0834*/ 	.short	0x010a
        /*0836*/ 	.byte	0xff
	.zero		1


	//   ....[115]....
        /*0838*/ 	.word	0x00007eb0
        /*083c*/ 	.word	0x00000000
        /*0840*/ 	.word	0x00000070
        /*0844*/ 	.short	0x010a
        /*0846*/ 	.byte	0xff
	.zero		1


	//   ....[116]....
        /*0848*/ 	.word	0x00007f10
        /*084c*/ 	.word	0x00000000
        /*0850*/ 	.word	0x00000068
        /*0854*/ 	.short	0x010a
        /*0856*/ 	.byte	0xff
	.zero		1


	//   ....[117]....
        /*0858*/ 	.word	0x00007f70
        /*085c*/ 	.word	0x00000000
        /*0860*/ 	.word	0x00000040
        /*0864*/ 	.short	0x010a
        /*0866*/ 	.byte	0xff
	.zero		1


	//   ....[118]....
        /*0868*/ 	.word	0x00007fd0
        /*086c*/ 	.word	0x00000000
        /*0870*/ 	.word	0x00000048
        /*0874*/ 	.short	0x010a
        /*0876*/ 	.byte	0xff
	.zero		1


	//   ....[119]....
        /*0878*/ 	.word	0x00008030
        /*087c*/ 	.word	0x00000000
        /*0880*/ 	.word	0x00000050
        /*0884*/ 	.short	0x010a
        /*0886*/ 	.byte	0xff
	.zero		1


	//   ....[120]....
        /*0888*/ 	.word	0x00008090
        /*088c*/ 	.word	0x00000000
        /*0890*/ 	.word	0x00000058
        /*0894*/ 	.short	0x010a
        /*0896*/ 	.byte	0xff
	.zero		1


	//   ....[121]....
        /*0898*/ 	.word	0x000080f0
        /*089c*/ 	.word	0x00000000
        /*08a0*/ 	.word	0x00000040
        /*08a4*/ 	.short	0x010a
        /*08a6*/ 	.byte	0xff
	.zero		1


	//   ....[122]....
        /*08a8*/ 	.word	0x00008150
        /*08ac*/ 	.word	0x00000000
        /*08b0*/ 	.word	0x00000048
        /*08b4*/ 	.short	0x010a
        /*08b6*/ 	.byte	0xff
	.zero		1


	//   ....[123]....
        /*08b8*/ 	.word	0x000081b0
        /*08bc*/ 	.word	0x00000000
        /*08c0*/ 	.word	0x00000050
        /*08c4*/ 	.short	0x010a
        /*08c6*/ 	.byte	0xff
	.zero		1


	//   ....[124]....
        /*08c8*/ 	.word	0x00008200
        /*08cc*/ 	.word	0x00000000
        /*08d0*/ 	.word	0x00000070
        /*08d4*/ 	.short	0x010a
        /*08d6*/ 	.byte	0xff
	.zero		1


	//   ....[125]....
        /*08d8*/ 	.word	0x00008260
        /*08dc*/ 	.word	0x00000000
        /*08e0*/ 	.word	0x00000020
        /*08e4*/ 	.short	0x010a
        /*08e6*/ 	.byte	0xff
	.zero		1


	//   ....[126]....
        /*08e8*/ 	.word	0x000082b0
        /*08ec*/ 	.word	0x00000056
        /*08f0*/ 	.word	0x00000090
        /*08f4*/ 	.short	0x010a
        /*08f6*/ 	.byte	0xff
	.zero		1


	//   ....[127]....
        /*08f8*/ 	.word	0x00008300
        /*08fc*/ 	.word	0x00000002
        /*0900*/ 	.word	0x00000020
        /*0904*/ 	.short	0x010a
        /*0906*/ 	.byte	0xff
	.zero		1


	//   ....[128]....
        /*0908*/ 	.word	0x00008350
        /*090c*/ 	.word	0x00000000
        /*0910*/ 	.word	0x00000020
        /*0914*/ 	.short	0x010a
        /*0916*/ 	.byte	0xff
	.zero		1


	//   ....[129]....
        /*0918*/ 	.word	0x000083a0
        /*091c*/ 	.word	0x00000002
        /*0920*/ 	.word	0x00000020
        /*0924*/ 	.short	0x010a
        /*0926*/ 	.byte	0xff
	.zero		1


	//----- nvinfo : EIATTR_NUM_MBARRIERS
	.align		4
.L_47:
        /*0928*/ 	.byte	0x03, 0x38
        /*092a*/ 	.short	0x001e


	//----- nvinfo : EIATTR_EXIT_INSTR_OFFSETS
	.align		4
        /*092c*/ 	.byte	0x04, 0x1c
        /*092e*/ 	.short	(.L_49 - .L_48)


	//   ....[0]....
.L_48:
        /*0930*/ 	.word	0x000023a0


	//   ....[1]....
        /*0934*/ 	.word	0x00002890


	//   ....[2]....
        /*0938*/ 	.word	0x000028f0


	//   ....[3]....
        /*093c*/ 	.word	0x00003850


	//   ....[4]....
        /*0940*/ 	.word	0x00004870


	//   ....[5]....
        /*0944*/ 	.word	0x000048b0


	//   ....[6]....
        /*0948*/ 	.word	0x000077d0


	//   ....[7]....
        /*094c*/ 	.word	0x00007850


	//   ....[8]....
        /*0950*/ 	.word	0x00007880


	//   ....[9]....
        /*0954*/ 	.word	0x000078f0


	//----- nvinfo : EIATTR_MAX_THREADS
	.align		4
.L_49:
        /*0958*/ 	.byte	0x04, 0x05
        /*095a*/ 	.short	(.L_51 - .L_50)
.L_50:
        /*095c*/ 	.word	0x00000100
        /*0960*/ 	.word	0x00000001
        /*0964*/ 	.word	0x00000001


	//----- nvinfo : EIATTR_CRS_STACK_SIZE
	.align		4
.L_51:
        /*0968*/ 	.byte	0x04, 0x1e
        /*096a*/ 	.short	(.L_53 - .L_52)
.L_52:
        /*096c*/ 	.word	0x00000000


	//----- nvinfo : EIATTR_CBANK_PARAM_SIZE
	.align		4
.L_53:
        /*0970*/ 	.byte	0x03, 0x19
        /*0972*/ 	.short	0x0800


	//----- nvinfo : EIATTR_PARAM_CBANK
	.align		4
        /*0974*/ 	.byte	0x04, 0x0a
        /*0976*/ 	.short	(.L_55 - .L_54)
	.align		4
.L_54:
        /*0978*/ 	.word	index@(.nv.constant0._ZN7cutlass13device_kernelINS_4gemm6kernel13GemmUniversalIN4cute5tupleIJiiiiEEENS1_10collective13CollectiveMmaINS1_35MainloopSm100TmaUmmaWarpSpecializedILi2ELi2ELi4ENS5_IJNS4_1CILi1EEESB_SB_EEEEENS5_IJNSA_ILi64EEENSA_ILi128EEENSA_ILi32EEEEEEfNS5_IJlSB_lEEEfSI_NS4_8TiledMMAINS4_8MMA_AtomIJNS4_17SM100_MMA_TF32_SSINS_10tfloat32_tESM_fLi64ELi128ELNS4_4UMMA5MajorE0ELSO_0ELNSN_7ScaleInE0ELSP_0EEEEEENS4_6LayoutISC_NS5_IJNSA_ILi0EEEST_ST_EEEEENS5_IJNS4_10UnderscoreESW_SW_EEEEENS4_13SM90_TMA_LOADENS4_14ComposedLayoutINS4_7SwizzleILi3ELi4ELi3EEENS4_18smem_ptr_flag_bitsILi32EEENSS_INS5_IJNSA_ILi8EEESG_EEENS5_IJSG_SB_EEEEEEEvNS4_8identityESZ_S19_vS1A_EENS_8epilogue10collective18CollectiveEpilogueINS1C_23Sm100TmaWarpSpecializedILi4ELi2ELi16ELb1ELb0EEEJSH_NS5_IJNSS_ISE_SB_EENSS_ISG_SB_EEEEEfSI_fSI_NS1C_6fusion15FusionCallbacksIS1G_NS1K_17LinearCombinationIffffLNS_15FloatRoundStyleE2EEESH_S1J_JEEENS4_5SM1004TMEM4LOAD26SM100_TMEM_LOAD_16dp128b8xESZ_S19_NS4_17SM75_U32x4_LDSM_NENS4_14SM90_TMA_STOREES19_NS4_17SM90_U32x4_STSM_NENS4_39AutoVectorizingCopyWithAssumedAlignmentILi128EEEEEEvvEEEEvNT_6ParamsE)
        /*097c*/ 	.short	0x0380
        /*097e*/ 	.short	0x0800


	//----- nvinfo : EIATTR_SW_WAR
	.align		4
.L_55:
        /*0980*/ 	.byte	0x04, 0x36
        /*0982*/ 	.short	(.L_57 - .L_56)
.L_56:
        /*0984*/ 	.word	0x00000008
.L_57:


//--------------------- .nv.callgraph             --------------------------
	.section	.nv.callgraph,"",@"SHT_CUDA_CALLGRAPH"
	.align	4
	.sectionentsize	8
	.align		4
        /*0000*/ 	.word	0x00000000
	.align		4
        /*0004*/ 	.word	0xffffffff
	.align		4
        /*0008*/ 	.word	index@(_ZN7cutlass13device_kernelINS_4gemm6kernel13GemmUniversalIN4cute5tupleIJiiiiEEENS1_10collective13CollectiveMmaINS1_35MainloopSm100TmaUmmaWarpSpecializedILi2ELi2ELi4ENS5_IJNS4_1CILi1EEESB_SB_EEEEENS5_IJNSA_ILi64EEENSA_ILi128EEENSA_ILi32EEEEEEfNS5_IJlSB_lEEEfSI_NS4_8TiledMMAINS4_8MMA_AtomIJNS4_17SM100_MMA_TF32_SSINS_10tfloat32_tESM_fLi64ELi128ELNS4_4UMMA5MajorE0ELSO_0ELNSN_7ScaleInE0ELSP_0EEEEEENS4_6LayoutISC_NS5_IJNSA_ILi0EEEST_ST_EEEEENS5_IJNS4_10UnderscoreESW_SW_EEEEENS4_13SM90_TMA_LOADENS4_14ComposedLayoutINS4_7SwizzleILi3ELi4ELi3EEENS4_18smem_ptr_flag_bitsILi32EEENSS_INS5_IJNSA_ILi8EEESG_EEENS5_IJSG_SB_EEEEEEEvNS4_8identityESZ_S19_vS1A_EENS_8epilogue10collective18CollectiveEpilogueINS1C_23Sm100TmaWarpSpecializedILi4ELi2ELi16ELb1ELb0EEEJSH_NS5_IJNSS_ISE_SB_EENSS_ISG_SB_EEEEEfSI_fSI_NS1C_6fusion15FusionCallbacksIS1G_NS1K_17LinearCombinationIffffLNS_15FloatRoundStyleE2EEESH_S1J_JEEENS4_5SM1004TMEM4LOAD26SM100_TMEM_LOAD_16dp128b8xESZ_S19_NS4_17SM75_U32x4_LDSM_NENS4_14SM90_TMA_STOREES19_NS4_17SM90_U32x4_STSM_NENS4_39AutoVectorizingCopyWithAssumedAlignmentILi128EEEEEEvvEEEEvNT_6ParamsE)
	.align		4
        /*000c*/ 	.word	index@(__assertfail)
	.align		4
        /*0010*/ 	.word	0x00000000
	.align		4
        /*0014*/ 	.word	0xfffffffe
	.align		4
        /*0018*/ 	.word	0x00000000
	.align		4
        /*001c*/ 	.word	0xfffffffd
	.align		4
        /*0020*/ 	.word	0x00000000
	.align		4
        /*0024*/ 	.word	0xfffffffc


//--------------------- .nv.constant4             --------------------------
	.section	.nv.constant4,"a",@progbits
	.align	8
	.align		8
.nv.constant4:
        /*0000*/ 	.dword	__assertfail
	.align		8
        /*0008*/ 	.dword	__unnamed_1
	.align		8
        /*0010*/ 	.dword	__unnamed_2
	.align		8
        /*0018*/ 	.dword	_ZN40_INTERNAL_c9d07ad0_4_k_cu_b9353f5d_286444cuda3std3__45__cpo5beginE
	.align		8
        /*0020*/ 	.dword	_ZN40_INTERNAL_c9d07ad0_4_k_cu_b9353f5d_286444cuda3std3__45__cpo3endE
	.align		8
        /*0028*/ 	.dword	_ZN40_INTERNAL_c9d07ad0_4_k_cu_b9353f5d_286444cuda3std3__45__cpo6cbeginE
	.align		8
        /*0030*/ 	.dword	_ZN40_INTERNAL_c9d07ad0_4_k_cu_b9353f5d_286444cuda3std3__45__cpo4cendE
	.align		8
        /*0038*/ 	.dword	_ZN40_INTERNAL_c9d07ad0_4_k_cu_b9353f5d_286444cuda3std3__442_GLOBAL__N__c9d07ad0_4_k_cu_b9353f5d_286446ignoreE
	.align		8
        /*0040*/ 	.dword	_ZN40_INTERNAL_c9d07ad0_4_k_cu_b9353f5d_286444cuda3std3__419piecewise_constructE
	.align		8
        /*0048*/ 	.dword	_ZN40_INTERNAL_c9d07ad0_4_k_cu_b9353f5d_286444cuda3std3__48in_placeE
	.align		8
        /*0050*/ 	.dword	_ZN40_INTERNAL_c9d07ad0_4_k_cu_b9353f5d_286444cuda3std6ranges3__45__cpo4swapE
	.align		8
        /*0058*/ 	.dword	_ZN40_INTERNAL_c9d07ad0_4_k_cu_b9353f5d_286444cuda3std6ranges3__45__cpo9iter_moveE
	.align		8
        /*0060*/ 	.dword	_ZN40_INTERNAL_c9d07ad0_4_k_cu_b9353f5d_286444cute7productE
	.align		8
        /*0068*/ 	.dword	_ZN40_INTERNAL_c9d07ad0_4_k_cu_b9353f5d_286444cute1_E
	.align		8
        /*0070*/ 	.dword	$str$25
	.align		8
        /*0078*/ 	.dword	$str$26
	.align		8
        /*0080*/ 	.dword	$str$27
	.align		8
        /*0088*/ 	.dword	$str$28


//--------------------- .text._ZN7cutlass13device_kernelINS_4gemm6kernel13GemmUniversalIN4cute5tupleIJiiiiEEENS1_10collective13CollectiveMmaINS1_35MainloopSm100TmaUmmaWarpSpecializedILi2ELi2ELi4ENS5_IJNS4_1CILi1EEESB_SB_EEEEENS5_IJNSA_ILi64EEENSA_ILi128EEENSA_ILi32EEEEEEfNS5_IJlSB_lEEEfSI_NS4_8TiledMMAINS4_8MMA_AtomIJNS4_17SM100_MMA_TF32_SSINS_10tfloat32_tESM_fLi64ELi128ELNS4_4UMMA5MajorE0ELSO_0ELNSN_7ScaleInE0ELSP_0EEEEEENS4_6LayoutISC_NS5_IJNSA_ILi0EEEST_ST_EEEEENS5_IJNS4_10UnderscoreESW_SW_EEEEENS4_13SM90_TMA_LOADENS4_14ComposedLayoutINS4_7SwizzleILi3ELi4ELi3EEENS4_18smem_ptr_flag_bitsILi32EEENSS_INS5_IJNSA_ILi8EEESG_EEENS5_IJSG_SB_EEEEEEEvNS4_8identityESZ_S19_vS1A_EENS_8epilogue10collective18CollectiveEpilogueINS1C_23Sm100TmaWarpSpecializedILi4ELi2ELi16ELb1ELb0EEEJSH_NS5_IJNSS_ISE_SB_EENSS_ISG_SB_EEEEEfSI_fSI_NS1C_6fusion15FusionCallbacksIS1G_NS1K_17LinearCombinationIffffLNS_15FloatRoundStyleE2EEESH_S1J_JEEENS4_5SM1004TMEM4LOAD26SM100_TMEM_LOAD_16dp128b8xESZ_S19_NS4_17SM75_U32x4_LDSM_NENS4_14SM90_TMA_STOREES19_NS4_17SM90_U32x4_STSM_NENS4_39AutoVectorizingCopyWithAssumedAlignmentILi128EEEEEEvvEEEEvNT_6ParamsE --------------------------
	.section	.text._ZN7cutlass13device_kernelINS_4gemm6kernel13GemmUniversalIN4cute5tupleIJiiiiEEENS1_10collective13CollectiveMmaINS1_35MainloopSm100TmaUmmaWarpSpecializedILi2ELi2ELi4ENS5_IJNS4_1CILi1EEESB_SB_EEEEENS5_IJNSA_ILi64EEENSA_ILi128EEENSA_ILi32EEEEEEfNS5_IJlSB_lEEEfSI_NS4_8TiledMMAINS4_8MMA_AtomIJNS4_17SM100_MMA_TF32_SSINS_10tfloat32_tESM_fLi64ELi128ELNS4_4UMMA5MajorE0ELSO_0ELNSN_7ScaleInE0ELSP_0EEEEEENS4_6LayoutISC_NS5_IJNSA_ILi0EEEST_ST_EEEEENS5_IJNS4_10UnderscoreESW_SW_EEEEENS4_13SM90_TMA_LOADENS4_14ComposedLayoutINS4_7SwizzleILi3ELi4ELi3EEENS4_18smem_ptr_flag_bitsILi32EEENSS_INS5_IJNSA_ILi8EEESG_EEENS5_IJSG_SB_EEEEEEEvNS4_8identityESZ_S19_vS1A_EENS_8epilogue10collective18CollectiveEpilogueINS1C_23Sm100TmaWarpSpecializedILi4ELi2ELi16ELb1ELb0EEEJSH_NS5_IJNSS_ISE_SB_EENSS_ISG_SB_EEEEEfSI_fSI_NS1C_6fusion15FusionCallbacksIS1G_NS1K_17LinearCombinationIffffLNS_15FloatRoundStyleE2EEESH_S1J_JEEENS4_5SM1004TMEM4LOAD26SM100_TMEM_LOAD_16dp128b8xESZ_S19_NS4_17SM75_U32x4_LDSM_NENS4_14SM90_TMA_STOREES19_NS4_17SM90_U32x4_STSM_NENS4_39AutoVectorizingCopyWithAssumedAlignmentILi128EEEEEEvvEEEEvNT_6ParamsE,"ax",@progbits
	.align	128
.text._ZN7cutlass13device_kernelINS_4gemm6kernel13GemmUniversalIN4cute5tupleIJiiiiEEENS1_10collective13CollectiveMmaINS1_35MainloopSm100TmaUmmaWarpSpecializedILi2ELi2ELi4ENS5_IJNS4_1CILi1EEESB_SB_EEEEENS5_IJNSA_ILi64EEENSA_ILi128EEENSA_ILi32EEEEEEfNS5_IJlSB_lEEEfSI_NS4_8TiledMMAINS4_8MMA_AtomIJNS4_17SM100_MMA_TF32_SSINS_10tfloat32_tESM_fLi64ELi128ELNS4_4UMMA5MajorE0ELSO_0ELNSN_7ScaleInE0ELSP_0EEEEEENS4_6LayoutISC_NS5_IJNSA_ILi0EEEST_ST_EEEEENS5_IJNS4_10UnderscoreESW_SW_EEEEENS4_13SM90_TMA_LOADENS4_14ComposedLayoutINS4_7SwizzleILi3ELi4ELi3EEENS4_18smem_ptr_flag_bitsILi32EEENSS_INS5_IJNSA_ILi8EEESG_EEENS5_IJSG_SB_EEEEEEEvNS4_8identityESZ_S19_vS1A_EENS_8epilogue10collective18CollectiveEpilogueINS1C_23Sm100TmaWarpSpecializedILi4ELi2ELi16ELb1ELb0EEEJSH_NS5_IJNSS_ISE_SB_EENSS_ISG_SB_EEEEEfSI_fSI_NS1C_6fusion15FusionCallbacksIS1G_NS1K_17LinearCombinationIffffLNS_15FloatRoundStyleE2EEESH_S1J_JEEENS4_5SM1004TMEM4LOAD26SM100_TMEM_LOAD_16dp128b8xESZ_S19_NS4_17SM75_U32x4_LDSM_NENS4_14SM90_TMA_STOREES19_NS4_17SM90_U32x4_STSM_NENS4_39AutoVectorizingCopyWithAssumedAlignmentILi128EEEEEEvvEEEEvNT_6ParamsE:
        .type           _ZN7cutlass13device_kernelINS_4gemm6kernel13GemmUniversalIN4cute5tupleIJiiiiEEENS1_10collective13CollectiveMmaINS1_35MainloopSm100TmaUmmaWarpSpecializedILi2ELi2ELi4ENS5_IJNS4_1CILi1EEESB_SB_EEEEENS5_IJNSA_ILi64EEENSA_ILi128EEENSA_ILi32EEEEEEfNS5_IJlSB_lEEEfSI_NS4_8TiledMMAINS4_8MMA_AtomIJNS4_17SM100_MMA_TF32_SSINS_10tfloat32_tESM_fLi64ELi128ELNS4_4UMMA5MajorE0ELSO_0ELNSN_7ScaleInE0ELSP_0EEEEEENS4_6LayoutISC_NS5_IJNSA_ILi0EEEST_ST_EEEEENS5_IJNS4_10UnderscoreESW_SW_EEEEENS4_13SM90_TMA_LOADENS4_14ComposedLayoutINS4_7SwizzleILi3ELi4ELi3EEENS4_18smem_ptr_flag_bitsILi32EEENSS_INS5_IJNSA_ILi8EEESG_EEENS5_IJSG_SB_EEEEEEEvNS4_8identityESZ_S19_vS1A_EENS_8epilogue10collective18CollectiveEpilogueINS1C_23Sm100TmaWarpSpecializedILi4ELi2ELi16ELb1ELb0EEEJSH_NS5_IJNSS_ISE_SB_EENSS_ISG_SB_EEEEEfSI_fSI_NS1C_6fusion15FusionCallbacksIS1G_NS1K_17LinearCombinationIffffLNS_15FloatRoundStyleE2EEESH_S1J_JEEENS4_5SM1004TMEM4LOAD26SM100_TMEM_LOAD_16dp128b8xESZ_S19_NS4_17SM75_U32x4_LDSM_NENS4_14SM90_TMA_STOREES19_NS4_17SM90_U32x4_STSM_NENS4_39AutoVectorizingCopyWithAssumedAlignmentILi128EEEEEEvvEEEEvNT_6ParamsE,@function
        .size           _ZN7cutlass13device_kernelINS_4gemm6kernel13GemmUniversalIN4cute5tupleIJiiiiEEENS1_10collective13CollectiveMmaINS1_35MainloopSm100TmaUmmaWarpSpecializedILi2ELi2ELi4ENS5_IJNS4_1CILi1EEESB_SB_EEEEENS5_IJNSA_ILi64EEENSA_ILi128EEENSA_ILi32EEEEEEfNS5_IJlSB_lEEEfSI_NS4_8TiledMMAINS4_8MMA_AtomIJNS4_17SM100_MMA_TF32_SSINS_10tfloat32_tESM_fLi64ELi128ELNS4_4UMMA5MajorE0ELSO_0ELNSN_7ScaleInE0ELSP_0EEEEEENS4_6LayoutISC_NS5_IJNSA_ILi0EEEST_ST_EEEEENS5_IJNS4_10UnderscoreESW_SW_EEEEENS4_13SM90_TMA_LOADENS4_14ComposedLayoutINS4_7SwizzleILi3ELi4ELi3EEENS4_18smem_ptr_flag_bitsILi32EEENSS_INS5_IJNSA_ILi8EEESG_EEENS5_IJSG_SB_EEEEEEEvNS4_8identityESZ_S19_vS1A_EENS_8epilogue10collective18CollectiveEpilogueINS1C_23Sm100TmaWarpSpecializedILi4ELi2ELi16ELb1ELb0EEEJSH_NS5_IJNSS_ISE_SB_EENSS_ISG_SB_EEEEEfSI_fSI_NS1C_6fusion15FusionCallbacksIS1G_NS1K_17LinearCombinationIffffLNS_15FloatRoundStyleE2EEESH_S1J_JEEENS4_5SM1004TMEM4LOAD26SM100_TMEM_LOAD_16dp128b8xESZ_S19_NS4_17SM75_U32x4_LDSM_NENS4_14SM90_TMA_STOREES19_NS4_17SM90_U32x4_STSM_NENS4_39AutoVectorizingCopyWithAssumedAlignmentILi128EEEEEEvvEEEEvNT_6ParamsE,(.L_x_170 - _ZN7cutlass13device_kernelINS_4gemm6kernel13GemmUniversalIN4cute5tupleIJiiiiEEENS1_10collective13CollectiveMmaINS1_35MainloopSm100TmaUmmaWarpSpecializedILi2ELi2ELi4ENS5_IJNS4_1CILi1EEESB_SB_EEEEENS5_IJNSA_ILi64EEENSA_ILi128EEENSA_ILi32EEEEEEfNS5_IJlSB_lEEEfSI_NS4_8TiledMMAINS4_8MMA_AtomIJNS4_17SM100_MMA_TF32_SSINS_10tfloat32_tESM_fLi64ELi128ELNS4_4UMMA5MajorE0ELSO_0ELNSN_7ScaleInE0ELSP_0EEEEEENS4_6LayoutISC_NS5_IJNSA_ILi0EEEST_ST_EEEEENS5_IJNS4_10UnderscoreESW_SW_EEEEENS4_13SM90_TMA_LOADENS4_14ComposedLayoutINS4_7SwizzleILi3ELi4ELi3EEENS4_18smem_ptr_flag_bitsILi32EEENSS_INS5_IJNSA_ILi8EEESG_EEENS5_IJSG_SB_EEEEEEEvNS4_8identityESZ_S19_vS1A_EENS_8epilogue10collective18CollectiveEpilogueINS1C_23Sm100TmaWarpSpecializedILi4ELi2ELi16ELb1ELb0EEEJSH_NS5_IJNSS_ISE_SB_EENSS_ISG_SB_EEEEEfSI_fSI_NS1C_6fusion15FusionCallbacksIS1G_NS1K_17LinearCombinationIffffLNS_15FloatRoundStyleE2EEESH_S1J_JEEENS4_5SM1004TMEM4LOAD26SM100_TMEM_LOAD_16dp128b8xESZ_S19_NS4_17SM75_U32x4_LDSM_NENS4_14SM90_TMA_STOREES19_NS4_17SM90_U32x4_STSM_NENS4_39AutoVectorizingCopyWithAssumedAlignmentILi128EEEEEEvvEEEEvNT_6ParamsE)
        .other          _ZN7cutlass13device_kernelINS_4gemm6kernel13GemmUniversalIN4cute5tupleIJiiiiEEENS1_10collective13CollectiveMmaINS1_35MainloopSm100TmaUmmaWarpSpecializedILi2ELi2ELi4ENS5_IJNS4_1CILi1EEESB_SB_EEEEENS5_IJNSA_ILi64EEENSA_ILi128EEENSA_ILi32EEEEEEfNS5_IJlSB_lEEEfSI_NS4_8TiledMMAINS4_8MMA_AtomIJNS4_17SM100_MMA_TF32_SSINS_10tfloat32_tESM_fLi64ELi128ELNS4_4UMMA5MajorE0ELSO_0ELNSN_7ScaleInE0ELSP_0EEEEEENS4_6LayoutISC_NS5_IJNSA_ILi0EEEST_ST_EEEEENS5_IJNS4_10UnderscoreESW_SW_EEEEENS4_13SM90_TMA_LOADENS4_14ComposedLayoutINS4_7SwizzleILi3ELi4ELi3EEENS4_18smem_ptr_flag_bitsILi32EEENSS_INS5_IJNSA_ILi8EEESG_EEENS5_IJSG_SB_EEEEEEEvNS4_8identityESZ_S19_vS1A_EENS_8epilogue10collective18CollectiveEpilogueINS1C_23Sm100TmaWarpSpecializedILi4ELi2ELi16ELb1ELb0EEEJSH_NS5_IJNSS_ISE_SB_EENSS_ISG_SB_EEEEEfSI_fSI_NS1C_6fusion15FusionCallbacksIS1G_NS1K_17LinearCombinationIffffLNS_15FloatRoundStyleE2EEESH_S1J_JEEENS4_5SM1004TMEM4LOAD26SM100_TMEM_LOAD_16dp128b8xESZ_S19_NS4_17SM75_U32x4_LDSM_NENS4_14SM90_TMA_STOREES19_NS4_17SM90_U32x4_STSM_NENS4_39AutoVectorizingCopyWithAssumedAlignmentILi128EEEEEEvvEEEEvNT_6ParamsE,@"STO_CUDA_ENTRY STV_DEFAULT"
_ZN7cutlass13device_kernelINS_4gemm6kernel13GemmUniversalIN4cute5tupleIJiiiiEEENS1_10collective13CollectiveMmaINS1_35MainloopSm100TmaUmmaWarpSpecializedILi2ELi2ELi4ENS5_IJNS4_1CILi1EEESB_SB_EEEEENS5_IJNSA_ILi64EEENSA_ILi128EEENSA_ILi32EEEEEEfNS5_IJlSB_lEEEfSI_NS4_8TiledMMAINS4_8MMA_AtomIJNS4_17SM100_MMA_TF32_SSINS_10tfloat32_tESM_fLi64ELi128ELNS4_4UMMA5MajorE0ELSO_0ELNSN_7ScaleInE0ELSP_0EEEEEENS4_6LayoutISC_NS5_IJNSA_ILi0EEEST_ST_EEEEENS5_IJNS4_10UnderscoreESW_SW_EEEEENS4_13SM90_TMA_LOADENS4_14ComposedLayoutINS4_7SwizzleILi3ELi4ELi3EEENS4_18smem_ptr_flag_bitsILi32EEENSS_INS5_IJNSA_ILi8EEESG_EEENS5_IJSG_SB_EEEEEEEvNS4_8identityESZ_S19_vS1A_EENS_8epilogue10collective18CollectiveEpilogueINS1C_23Sm100TmaWarpSpecializedILi4ELi2ELi16ELb1ELb0EEEJSH_NS5_IJNSS_ISE_SB_EENSS_ISG_SB_EEEEEfSI_fSI_NS1C_6fusion15FusionCallbacksIS1G_NS1K_17LinearCombinationIffffLNS_15FloatRoundStyleE2EEESH_S1J_JEEENS4_5SM1004TMEM4LOAD26SM100_TMEM_LOAD_16dp128b8xESZ_S19_NS4_17SM75_U32x4_LDSM_NENS4_14SM90_TMA_STOREES19_NS4_17SM90_U32x4_STSM_NENS4_39AutoVectorizingCopyWithAssumedAlignmentILi128EEEEEEvvEEEEvNT_6ParamsE:
[----:B------:R-:W1:Y:S01]  /*0000*/  LDC R1, c[0x0][0x37c] ;  /* 0x0000df00ff017b82 */ /* 0x000e620000000800 */
[----:B------:R-:W2:Y:S01]  /*0010*/  S2R R77, SR_TID.X ;  /* 0x00000000004d7919 */ /* 0x000ea20000002100 */
[----:B------:R-:W3:Y:S01]  /*0020*/  LDCU.64 UR4, c[0x0][0x890] ;  /* 0x00011200ff0477ac */ /* 0x000ee20008000a00 */
[----:B------:R-:W-:Y:S02]  /*0030*/  PRMT R64, RZ, 0x7610, R64 ;  /* 0x00007610ff407816 */ /* 0x000fe40000000040 */
[----:B------:R-:W-:Y:S01]  /*0040*/  ELECT P5, URZ, PT ;  /* 0x0000000000ff782f */ /* 0x000fe200038a0000 */
[----:B------:R-:W4:Y:S01]  /*0050*/  LDCU.64 UR46, c[0x0][0x358] ;  /* 0x00006b00ff2e77ac */ /* 0x000f220008000a00 */
[----:B---3--:R-:W-:-:S04]  /*0060*/  UISETP.NE.U32.AND UP0, UPT, UR4, URZ, UPT ;  /* 0x000000ff0400728c */ /* 0x008fc8000bf05070 */
[----:B------:R-:W-:Y:S01]  /*0070*/  UISETP.NE.AND.EX UP0, UPT, UR5, URZ, UPT, UP0 ;  /* 0x000000ff0500728c */ /* 0x000fe2000bf05300 */
[----:B--2---:R-:W-:-:S05]  /*0080*/  SHF.R.U32.HI R69, RZ, 0x5, R77 ;  /* 0x00000005ff457819 */ /* 0x004fca000001164d */
[----:B------:R-:W2:Y:S02]  /*0090*/  SHFL.IDX PT, R0, R69, RZ, 0x1f ;  /* 0x00001fff45007589 */ /* 0x000ea400000e0000 */
[----:B--2---:R-:W-:Y:S01]  /*00a0*/  R2UR UR8, R0 ;  /* 0x00000000000872ca */ /* 0x004fe200000e0000 */
[----:B-1--4-:R-:W-:-:S14]  /*00b0*/  BRA.U UP0, `(.L_x_0) ;  /* 0x00000001002c7547 */ /* 0x012fdc000b800000 */
[----:B------:R-:W1:Y:S02]  /*00c0*/  LDCU.64 UR6, c[0x0][0x888] ;  /* 0x00011100ff0677ac */ /* 0x000e640008000a00 */
[----:B-1----:R-:W-:-:S04]  /*00d0*/  UISETP.NE.U32.AND UP0, UPT, UR6, URZ, UPT ;  /* 0x000000ff0600728c */ /* 0x002fc8000bf05070 */
[----:B------:R-:W-:-:S09]  /*00e0*/  UISETP.NE.AND.EX UP0, UPT, UR7, URZ, UPT, UP0 ;  /* 0x000000ff0700728c */ /* 0x000fd2000bf05300 */
[----:B------:R-:W-:Y:S05]  /*00f0*/  BRA.U !UP0, `(.L_x_1) ;  /* 0x0000000108107547 */ /* 0x000fea000b800000 */
[----:B------:R-:W1:Y:S02]  /*0100*/  LDC.64 R2, c[0x0][0x888] ;  /* 0x00022200ff027b82 */ /* 0x000e640000000a00 */
[----:B-1----:R1:W5:Y:S01]  /*0110*/  LDG.E R35, desc[UR46][R2.64] ;  /* 0x0000002e02237981 */ /* 0x002362000c1e1900 */
[----:B------:R-:W-:Y:S01]  /*0120*/  HFMA2 R64, -RZ, RZ, 0, 5.9604644775390625e-08 ;  /* 0x00000001ff407431 */ /* 0x000fe200000001ff */
[----:B------:R-:W-:Y:S05]  /*0130*/  BRA `(.L_x_0) ;  /* 0x00000000000c7947 */ /* 0x000fea0003800000 */
.L_x_1:
[----:B------:R-:W1:Y:S01]  /*0140*/  LDCU UR6, c[0x0][0x880] ;  /* 0x00011000ff0677ac */ /* 0x000e620008000800 */
[----:B------:R-:W-:Y:S01]  /*0150*/  HFMA2 R64, -RZ, RZ, 0, 5.9604644775390625e-08 ;  /* 0x00000001ff407431 */ /* 0x000fe200000001ff */
[----:B-1----:R-:W-:-:S07]  /*0160*/  MOV R35, UR6 ;  /* 0x0000000600237c02 */ /* 0x002fce0008000f00 */
.L_x_0:
[----:B------:R-:W2:Y:S02]  /*0170*/  LDCU.64 UR6, c[0x0][0x8b0] ;  /* 0x00011600ff0677ac */ /* 0x000ea40008000a00 */
[----:B--2---:R-:W-:-:S04]  /*0180*/  UISETP.NE.U32.AND UP0, UPT, UR6, URZ, UPT ;  /* 0x000000ff0600728c */ /* 0x004fc8000bf05070 */
[----:B------:R-:W-:-:S09]  /*0190*/  UISETP.NE.AND.EX UP0, UPT, UR7, URZ, UPT, UP0 ;  /* 0x000000ff0700728c */ /* 0x000fd2000bf05300 */
[----:B------:R-:W-:Y:S05]  /*01a0*/  BRA.U UP0, `(.L_x_2) ;  /* 0x0000000100247547 */ /* 0x000fea000b800000 */
[----:B------:R-:W2:Y:S02]  /*01b0*/  LDCU.64 UR6, c[0x0][0x8a8] ;  /* 0x00011500ff0677ac */ /* 0x000ea40008000a00 */
[----:B--2---:R-:W-:-:S04]  /*01c0*/  UISETP.NE.U32.AND UP0, UPT, UR6, URZ, UPT ;  /* 0x000000ff0600728c */ /* 0x004fc8000bf05070 */
[----:B------:R-:W-:-:S09]  /*01d0*/  UISETP.NE.AND.EX UP0, UPT, UR7, URZ, UPT, UP0 ;  /* 0x000000ff0700728c */ /* 0x000fd2000bf05300 */
[----:B------:R-:W-:Y:S05]  /*01e0*/  BRA.U !UP0, `(.L_x_3) ;  /* 0x00000001080c7547 */ /* 0x000fea000b800000 */
[----:B-1----:R-:W1:Y:S02]  /*01f0*/  LDC.64 R2, c[0x0][0x8a8] ;  /* 0x00022a00ff027b82 */ /* 0x002e640000000a00 */
[----:B-1----:R2:W5:Y:S01]  /*0200*/  LDG.E R33, desc[UR46][R2.64] ;  /* 0x0000002e02217981 */ /* 0x002562000c1e1900 */
[----:B------:R-:W-:Y:S05]  /*0210*/  BRA `(.L_x_2) ;  /* 0x0000000000087947 */ /* 0x000fea0003800000 */
.L_x_3:
[----:B------:R-:W2:Y:S02]  /*0220*/  LDCU UR6, c[0x0][0x8a0] ;  /* 0x00011400ff0677ac */ /* 0x000ea40008000800 */
[----:B--2---:R-:W-:Y:S02]  /*0230*/  MOV R33, UR6 ;  /* 0x0000000600217c02 */ /* 0x004fe40008000f00 */
.L_x_2:
[----:B------:R-:W-:Y:S01]  /*0240*/  IMAD.U32 R0, RZ, RZ, UR8 ;  /* 0x00000008ff007e24 */ /* 0x000fe2000f8e00ff */
[----:B------:R-:W-:Y:S04]  /*0250*/  BSSY.RECONVERGENT B0, `(.L_x_4) ;  /* 0x000000c000007945 */ /* 0x000fe80003800200 */
[C---:B------:R-:W-:Y:S02]  /*0260*/  ISETP.NE.OR P1, PT, R0.reuse, 0x1, !P5 ;  /* 0x000000010000780c */ /* 0x040fe40006f25670 */
[----:B------:R-:W-:-:S11]  /*0270*/  ISETP.NE.OR P0, PT, R0, 0x3, !P5 ;  /* 0x000000030000780c */ /* 0x000fd60006f05670 */
[----:B------:R-:W-:Y:S05]  /*0280*/  @P1 BRA `(.L_x_5) ;  /* 0x0000000000201947 */ /* 0x000fea0003800000 */
[----:B------:R-:W3:Y:S02]  /*0290*/  LDCU.64 UR6, c[0x0][0x348] ;  /* 0x00006900ff0677ac */ /* 0x000ee40008000a00 */
[----:B---3--:R-:W-:Y:S02]  /*02a0*/  UIADD3 UR10, UP1, UPT, UR6, 0x80, URZ ;  /* 0x00000080060a7890 */ /* 0x008fe4000ff3e0ff */
[----:B------:R-:W-:Y:S02]  /*02b0*/  UIADD3 UR6, UP0, UPT, UR6, 0x180, URZ ;  /* 0x0000018006067890 */ /* 0x000fe4000ff1e0ff */
[----:B------:R-:W-:Y:S02]  /*02c0*/  UIADD3.X UR11, UPT, UPT, URZ, UR7, URZ, UP1, !UPT ;  /* 0x00000007ff0b7290 */ /* 0x000fe40008ffe4ff */
[----:B------:R-:W-:-:S07]  /*02d0*/  UIADD3.X UR7, UPT, UPT, URZ, UR7, URZ, UP0, !UPT ;  /* 0x00000007ff077290 */ /* 0x000fce00087fe4ff */
[----:B------:R3:W-:Y:S02]  /*02e0*/  UTMACCTL.PF [UR10] ;  /* 0x000000000a0079b9 */ /* 0x0007e40008040000 */
[----:B------:R3:W-:Y:S02]  /*02f0*/  UTMACCTL.PF [UR6] ;  /* 0x00000000060079b9 */ /* 0x0007e40008040000 */
[----:B---3--:R-:W-:Y:S01]  /*0300*/  NOP ;  /* 0x0000000000007918 */ /* 0x008fe20000000000 */
.L_x_5:
[----:B------:R-:W-:Y:S05]  /*0310*/  BSYNC.RECONVERGENT B0 ;  /* 0x0000000000007941 */ /* 0x000fea0003800200 */
.L_x_4:
[----:B------:R-:W-:Y:S04]  /*0320*/  BSSY.RECONVERGENT B0, `(.L_x_6) ;  /* 0x000000a000007945 */ /* 0x000fe80003800200 */
        /* <DEDUP_REMOVED lines=9> */
.L_x_7:
[----:B------:R-:W-:Y:S05]  /*03c0*/  BSYNC.RECONVERGENT B0 ;  /* 0x0000000000007941 */ /* 0x000fea0003800200 */
.L_x_6:
[----:B------:R-:W3:Y:S01]  /*03d0*/  LDCU.64 UR6, c[0x0][0x888] ;  /* 0x00011100ff0677ac */ /* 0x000ee20008000a00 */
[----:B------:R-:W-:Y:S02]  /*03e0*/  UISETP.EQ.U32.AND UP1, UPT, UR4, URZ, UPT ;  /* 0x000000ff0400728c */ /* 0x000fe4000bf22070 */
[----:B------:R-:W-:Y:S02]  /*03f0*/  UPLOP3.LUT UP2, UPT, UPT, UPT, UPT, 0x80, 0x8 ;  /* 0x000000000008789c */ /* 0x000fe40003f4f070 */
[----:B---3--:R-:W-:-:S04]  /*0400*/  UISETP.NE.U32.AND UP0, UPT, UR6, URZ, UPT ;  /* 0x000000ff0600728c */ /* 0x008fc8000bf05070 */
[----:B------:R-:W-:-:S04]  /*0410*/  UISETP.NE.AND.EX UP0, UPT, UR7, URZ, UPT, UP0 ;  /* 0x000000ff0700728c */ /* 0x000fc8000bf05300 */
[----:B------:R-:W-:-:S04]  /*0420*/  UISETP.EQ.OR.EX UP3, UPT, UR5, URZ, !UP0, UP1 ;  /* 0x000000ff0500728c */ /* 0x000fc8000c762710 */
[----:B------:R-:W-:-:S05]  /*0430*/  UP2UR UR50, UPR, URZ, 0x8 ;  /* 0x00000008ff327883 */ /* 0x000fca0008000000 */
[----:B------:R-:W-:Y:S07]  /*0440*/  BRA.U !UP3, `(.L_x_8) ;  /* 0x000000010b207547 */ /* 0x000fee000b800000 */
[----:B------:R-:W-:Y:S01]  /*0450*/  UISETP.NE.U32.AND UP2, UPT, UR4, URZ, UPT ;  /* 0x000000ff0400728c */ /* 0x000fe2000bf45070 */
[----:B-----5:R-:W-:Y:S01]  /*0460*/  FSETP.NEU.AND P0, PT, R35, RZ, PT ;  /* 0x000000ff2300720b */ /* 0x020fe20003f0d000 */
[----:B------:R-:W-:Y:S02]  /*0470*/  USEL UR4, URZ, 0xffffffff, UP0 ;  /* 0xffffffffff047887 */ /* 0x000fe40008000000 */
[----:B------:R-:W-:-:S10]  /*0480*/  UISETP.NE.AND.EX UP2, UPT, UR5, URZ, UPT, UP2 ;  /* 0x000000ff0500728c */ /* 0x000fd4000bf45320 */
[----:B------:R-:W-:Y:S01]  /*0490*/  VOTEU.ANY UP1, P0 ;  /* 0x0000000000ff7886 */ /* 0x000fe20000020100 */
[----:B------:R-:W-:-:S04]  /*04a0*/  @!UP2 USEL UR4, URZ, 0xffffffff, UP1 ;  /* 0xffffffffff04a887 */ /* 0x000fc80008800000 */
[----:B------:R-:W-:-:S04]  /*04b0*/  ULOP3.LUT UR4, UR4, 0x1, URZ, 0xc0, !UPT ;  /* 0x0000000104047892 */ /* 0x000fc8000f8ec0ff */
[----:B------:R-:W-:-:S11]  /*04c0*/  UISETP.NE.U32.AND UP2, UPT, UR4, 0x1, UPT ;  /* 0x000000010400788c */ /* 0x000fd6000bf45070 */
.L_x_8:
[----:B-12---:R-:W1:Y:S01]  /*04d0*/  SHFL.IDX PT, R2, R69, RZ, 0x1f ;  /* 0x00001fff45027589 */ /* 0x006e6200000e0000 */
[----:B------:R-:W-:-:S04]  /*04e0*/  UISETP.NE.AND UP1, UPT, UR8, 0x2, UPT ;  /* 0x000000020800788c */ /* 0x000fc8000bf25270 */
[----:B------:R-:W-:Y:S01]  /*04f0*/  USEL UR6, URZ, 0x1, UP1 ;  /* 0x00000001ff067887 */ /* 0x000fe20008800000 */
[----:B-1----:R-:W-:-:S13]  /*0500*/  ISETP.NE.AND P0, PT, R2, RZ, PT ;  /* 0x000000ff0200720c */ /* 0x002fda0003f05270 */
[----:B------:R-:W-:Y:S05]  /*0510*/  @P0 BRA `(.L_x_9) ;  /* 0x0000000000380947 */ /* 0x000fea0003800000 */
[----:B------:R-:W1:Y:S01]  /*0520*/  S2UR UR5, SR_CgaCtaId ;  /* 0x00000000000579c3 */ /* 0x000e620000008800 */
[----:B------:R-:W-:Y:S01]  /*0530*/  UMOV UR7, 0x400 ;  /* 0x0000040000077882 */ /* 0x000fe20000000000 */
[----:B------:R-:W-:Y:S01]  /*0540*/  UMOV UR4, 0x1 ;  /* 0x0000000100047882 */ /* 0x000fe20000000000 */
[----:B------:R-:W-:Y:S01]  /*0550*/  ELECT P0, URZ, PT ;  /* 0x0000000000ff782f */ /* 0x000fe20003800000 */
[----:B------:R-:W-:-:S04]  /*0560*/  UIADD3 UR10, UPT, UPT, -UR4, 0x100000, URZ ;  /* 0x00100000040a7890 */ /* 0x000fc8000fffe1ff */
[----:B------:R-:W-:Y:S02]  /*0570*/  USHF.L.U32 UR11, UR10, 0xb, URZ ;  /* 0x0000000b0a0b7899 */ /* 0x000fe400080006ff */
[----:B------:R-:W-:Y:S02]  /*0580*/  USHF.L.U32 UR10, UR10, 0x1, URZ ;  /* 0x000000010a0a7899 */ /* 0x000fe400080006ff */
[----:B-1----:R-:W-:Y:S01]  /*0590*/  ULEA UR5, UR5, UR7, 0x18 ;  /* 0x0000000705057291 */ /* 0x002fe2000f8ec0ff */
[----:B------:R-:W1:Y:S11]  /*05a0*/  FENCE.VIEW.ASYNC.S ;  /* 0x00000000000073c6 */ /* 0x000e760000000000 */
[----:B-1----:R1:W2:Y:S01]  /*05b0*/  SYNCS.EXCH.64 URZ, [UR5], UR10 ;  /* 0x0000000a05ff75b2 */ /* 0x0022a20008000100 */
[----:B------:R1:W3:Y:S01]  /*05c0*/  SYNCS.EXCH.64 URZ, [UR5+0x10], UR10 ;  /* 0x0000100a05ff75b2 */ /* 0x0002e20008000100 */
[----:B------:R1:W4:Y:S01]  /*05d0*/  SYNCS.EXCH.64 URZ, [UR5+0x8], UR10 ;  /* 0x0000080a05ff75b2 */ /* 0x0003220008000100 */
[----:B------:R1:W1:Y:S01]  /*05e0*/  SYNCS.EXCH.64 URZ, [UR5+0x18], UR10 ;  /* 0x0000180a05ff75b2 */ /* 0x0002620008000100 */
[----:B------:R-:W-:Y:S01]  /*05f0*/  NOP ;  /* 0x0000000000007918 */ /* 0x000fe20000000000 */
.L_x_9:
[----:B------:R-:W2:Y:S01]  /*0600*/  SHFL.IDX PT, R2, R69, RZ, 0x1f ;  /* 0x00001fff45027589 */ /* 0x000ea200000e0000 */
[----:B------:R-:W-:Y:S01]  /*0610*/  NOP ;  /* 0x0000000000007918 */ /* 0x000fe20000000000 */
[----:B--2---:R-:W-:-:S13]  /*0620*/  ISETP.NE.AND P0, PT, R2, 0x1, PT ;  /* 0x000000010200780c */ /* 0x004fda0003f05270 */
[----:B------:R-:W-:Y:S05]  /*0630*/  @P0 BRA `(.L_x_10) ;  /* 0x0000000000580947 */ /* 0x000fea0003800000 */
[----:B------:R-:W2:Y:S01]  /*0640*/  S2UR UR7, SR_CgaCtaId ;  /* 0x00000000000779c3 */ /* 0x000ea20000008800 */
[----:B------:R-:W-:Y:S01]  /*0650*/  UMOV UR9, 0x400 ;  /* 0x0000040000097882 */ /* 0x000fe20000000000 */
[----:B-1----:R-:W-:Y:S01]  /*0660*/  UMOV UR5, 0x20 ;  /* 0x0000002000057882 */ /* 0x002fe20000000000 */
[----:B------:R-:W-:Y:S01]  /*0670*/  UMOV UR4, 0x80 ;  /* 0x0000008000047882 */ /* 0x000fe20000000000 */
[----:B------:R-:W-:-:S04]  /*0680*/  UIADD3 UR10, UPT, UPT, -UR5, 0x100000, URZ ;  /* 0x00100000050a7890 */ /* 0x000fc8000fffe1ff */
[----:B------:R-:W-:Y:S02]  /*0690*/  USHF.L.U32 UR11, UR10, 0xb, URZ ;  /* 0x0000000b0a0b7899 */ /* 0x000fe400080006ff */
[----:B------:R-:W-:Y:S02]  /*06a0*/  USHF.L.U32 UR10, UR10, 0x1, URZ ;  /* 0x000000010a0a7899 */ /* 0x000fe400080006ff */
[----:B------:R-:W-:-:S04]  /*06b0*/  UIADD3 UR4, UPT, UPT, -UR4, 0x100000, URZ ;  /* 0x0010000004047890 */ /* 0x000fc8000fffe1ff */
[----:B------:R-:W-:Y:S02]  /*06c0*/  USHF.L.U32 UR5, UR4, 0xb, URZ ;  /* 0x0000000b04057899 */ /* 0x000fe400080006ff */
[----:B------:R-:W-:Y:S01]  /*06d0*/  USHF.L.U32 UR4, UR4, 0x1, URZ ;  /* 0x0000000104047899 */ /* 0x000fe200080006ff */
[----:B------:R-:W-:Y:S01]  /*06e0*/  ELECT P0, URZ, PT ;  /* 0x0000000000ff782f */ /* 0x000fe20003800000 */
[----:B--2---:R-:W-:Y:S01]  /*06f0*/  ULEA UR7, UR7, UR9, 0x18 ;  /* 0x0000000907077291 */ /* 0x004fe2000f8ec0ff */
[----:B------:R-:W1:Y:S11]  /*0700*/  FENCE.VIEW.ASYNC.S ;  /* 0x00000000000073c6 */ /* 0x000e760000000000 */
[----:B-1----:R2:W1:Y:S01]  /*0710*/  SYNCS.EXCH.64 URZ, [UR7+0x20], UR10 ;  /* 0x0000200a07ff75b2 */ /* 0x0024620008000100 */
[----:B------:R2:W1:Y:S01]  /*0720*/  SYNCS.EXCH.64 URZ, [UR7+0x40], UR4 ;  /* 0x0000400407ff75b2 */ /* 0x0004620008000100 */
[----:B------:R2:W1:Y:S01]  /*0730*/  SYNCS.EXCH.64 URZ, [UR7+0x28], UR10 ;  /* 0x0000280a07ff75b2 */ /* 0x0004620008000100 */
[----:B------:R2:W1:Y:S01]  /*0740*/  SYNCS.EXCH.64 URZ, [UR7+0x48], UR4 ;  /* 0x0000480407ff75b2 */ /* 0x0004620008000100 */
[----:B------:R2:W1:Y:S01]  /*0750*/  SYNCS.EXCH.64 URZ, [UR7+0x30], UR10 ;  /* 0x0000300a07ff75b2 */ /* 0x0004620008000100 */
[----:B------:R2:W1:Y:S01]  /*0760*/  SYNCS.EXCH.64 URZ, [UR7+0x50], UR4 ;  /* 0x0000500407ff75b2 */ /* 0x0004620008000100 */
[----:B------:R2:W1:Y:S01]  /*0770*/  SYNCS.EXCH.64 URZ, [UR7+0x38], UR10 ;  /* 0x0000380a07ff75b2 */ /* 0x0004620008000100 */
[----:B------:R2:W1:Y:S02]  /*0780*/  SYNCS.EXCH.64 URZ, [UR7+0x58], UR4 ;  /* 0x0000580407ff75b2 */ /* 0x0004640008000100 */
[----:B--2---:R-:W-:Y:S01]  /*0790*/  NOP ;  /* 0x0000000000007918 */ /* 0x004fe20000000000 */
.L_x_10:
[----:B------:R-:W2:Y:S01]  /*07a0*/  SHFL.IDX PT, R2, R69, RZ, 0x1f ;  /* 0x00001fff45027589 */ /* 0x000ea200000e0000 */
[----:B------:R-:W-:Y:S01]  /*07b0*/  NOP ;  /* 0x0000000000007918 */ /* 0x000fe20000000000 */
[----:B--2---:R-:W-:-:S13]  /*07c0*/  ISETP.NE.AND P0, PT, R2, 0x3, PT ;  /* 0x000000030200780c */ /* 0x004fda0003f05270 */
[----:B------:R-:W-:Y:S05]  /*07d0*/  @P0 BRA `(.L_x_11) ;  /* 0x0000000000300947 */ /* 0x000fea0003800000 */
[----:B-1----:R-:W1:Y:S01]  /*07e0*/  S2UR UR5, SR_CgaCtaId ;  /* 0x00000000000579c3 */ /* 0x002e620000008800 */
        /* <DEDUP_REMOVED lines=8> */
[----:B-1----:R2:W1:Y:S01]  /*0870*/  SYNCS.EXCH.64 URZ, [UR5+0x60], UR10 ;  /* 0x0000600a05ff75b2 */ /* 0x0024620008000100 */
[----:B------:R2:W1:Y:S02]  /*0880*/  SYNCS.EXCH.64 URZ, [UR5+0x68], UR10 ;  /* 0x0000680a05ff75b2 */ /* 0x0004640008000100 */
[----:B--2---:R-:W-:Y:S01]  /*0890*/  NOP ;  /* 0x0000000000007918 */ /* 0x004fe20000000000 */
.L_x_11:
[----:B------:R-:W2:Y:S01]  /*08a0*/  SHFL.IDX PT, R2, R69, RZ, 0x1f ;  /* 0x00001fff45027589 */ /* 0x000ea200000e0000 */
[----:B------:R-:W-:Y:S01]  /*08b0*/  NOP ;  /* 0x0000000000007918 */ /* 0x000fe20000000000 */
[----:B--2---:R-:W-:-:S13]  /*08c0*/  ISETP.NE.AND P0, PT, R2, 0x4, PT ;  /* 0x000000040200780c */ /* 0x004fda0003f05270 */
[----:B------:R-:W-:Y:S05]  /*08d0*/  @P0 BRA `(.L_x_12) ;  /* 0x00000000004c0947 */ /* 0x000fea0003800000 */
[----:B-1----:R-:W1:Y:S01]  /*08e0*/  S2UR UR5, SR_CgaCtaId ;  /* 0x00000000000579c3 */ /* 0x002e620000008800 */
[----:B------:R-:W-:Y:S01]  /*08f0*/  UMOV UR9, 0x100 ;  /* 0x0000010000097882 */ /* 0x000fe20000000000 */
[----:B------:R-:W-:Y:S01]  /*0900*/  UMOV UR7, 0x400 ;  /* 0x0000040000077882 */ /* 0x000fe20000000000 */
[----:B------:R-:W-:Y:S01]  /*0910*/  USEL UR9, UR9, 0xe0, UP2 ;  /* 0x000000e009097887 */ /* 0x000fe20009000000 */
[----:B------:R-:W-:Y:S01]  /*0920*/  UMOV UR4, 0x1 ;  /* 0x0000000100047882 */ /* 0x000fe20000000000 */
[----:B------:R-:W-:Y:S01]  /*0930*/  ELECT P0, URZ, PT ;  /* 0x0000000000ff782f */ /* 0x000fe20003800000 */
[----:B------:R-:W-:-:S04]  /*0940*/  UIADD3 UR10, UPT, UPT, -UR4, 0x100000, URZ ;  /* 0x00100000040a7890 */ /* 0x000fc8000fffe1ff */
[----:B------:R-:W-:Y:S02]  /*0950*/  USHF.L.U32 UR11, UR10, 0xb, URZ ;  /* 0x0000000b0a0b7899 */ /* 0x000fe400080006ff */
[----:B------:R-:W-:Y:S02]  /*0960*/  USHF.L.U32 UR10, UR10, 0x1, URZ ;  /* 0x000000010a0a7899 */ /* 0x000fe400080006ff */
[----:B------:R-:W-:-:S04]  /*0970*/  UIADD3 UR12, UPT, UPT, -UR9, 0x100000, URZ ;  /* 0x00100000090c7890 */ /* 0x000fc8000fffe1ff */
[----:B------:R-:W-:Y:S02]  /*0980*/  USHF.L.U32 UR13, UR12, 0xb, URZ ;  /* 0x0000000b0c0d7899 */ /* 0x000fe400080006ff */
[----:B------:R-:W-:Y:S02]  /*0990*/  USHF.L.U32 UR12, UR12, 0x1, URZ ;  /* 0x000000010c0c7899 */ /* 0x000fe400080006ff */
[----:B-1----:R-:W-:Y:S01]  /*09a0*/  ULEA UR5, UR5, UR7, 0x18 ;  /* 0x0000000705057291 */ /* 0x002fe2000f8ec0ff */
[----:B------:R-:W1:Y:S11]  /*09b0*/  FENCE.VIEW.ASYNC.S ;  /* 0x00000000000073c6 */ /* 0x000e760000000000 */
[----:B-1----:R2:W1:Y:S01]  /*09c0*/  SYNCS.EXCH.64 URZ, [UR5+0x70], UR10 ;  /* 0x0000700a05ff75b2 */ /* 0x0024620008000100 */
[----:B------:R2:W1:Y:S01]  /*09d0*/  SYNCS.EXCH.64 URZ, [UR5+0x80], UR12 ;  /* 0x0000800c05ff75b2 */ /* 0x0004620008000100 */
[----:B------:R2:W1:Y:S01]  /*09e0*/  SYNCS.EXCH.64 URZ, [UR5+0x78], UR10 ;  /* 0x0000780a05ff75b2 */ /* 0x0004620008000100 */
[----:B------:R2:W1:Y:S02]  /*09f0*/  SYNCS.EXCH.64 URZ, [UR5+0x88], UR12 ;  /* 0x0000880c05ff75b2 */ /* 0x0004640008000100 */
[----:B--2---:R-:W-:Y:S01]  /*0a00*/  NOP ;  /* 0x0000000000007918 */ /* 0x004fe20000000000 */
.L_x_12:
        /* <DEDUP_REMOVED lines=26> */
.L_x_13:
        /* <DEDUP_REMOVED lines=18> */
.L_x_14:
[----:B-1----:R-:W1:Y:S01]  /*0cd0*/  S2UR UR5, SR_CTAID.X ;  /* 0x00000000000579c3 */ /* 0x002e620000002500 */
[----:B------:R-:W-:-:S05]  /*0ce0*/  CS2R.32 R63, SR_CgaSize ;  /* 0x00000000003f7805 */ /* 0x000fca0000008a00 */
[----:B------:R-:W-:-:S05]  /*0cf0*/  IMAD R63, R63, -0xa0, RZ ;  /* 0xffffff603f3f7824 */ /* 0x000fca00078e02ff */
[----:B------:R-:W-:-:S14]  /*0d00*/  R2UR UR9, R63 ;  /* 0x000000003f0972ca */ /* 0x000fdc00000e0000 */
[----:B------:R-:W2:Y:S01]  /*0d10*/  LDCU UR9, c[0x0][UR9+0x2b0] ;  /* 0x00005600090977ac */ /* 0x000ea20008000800 */
[----:B------:R-:W-:Y:S01]  /*0d20*/  NOP ;  /* 0x0000000000007918 */ /* 0x000fe20000000000 */
[----:B------:R-:W-:-:S05]  /*0d30*/  CS2R.32 R63, SR_CgaSize ;  /* 0x00000000003f7805 */ /* 0x000fca0000008a00 */
[----:B------:R-:W-:-:S05]  /*0d40*/  IMAD R63, R63, -0xa0, RZ ;  /* 0xffffff603f3f7824 */ /* 0x000fca00078e02ff */
[----:B------:R-:W-:-:S14]  /*0d50*/  R2UR UR7, R63 ;  /* 0x000000003f0772ca */ /* 0x000fdc00000e0000 */
[----:B------:R-:W3:Y:S01]  /*0d60*/  LDCU UR7, c[0x0][UR7+0x2b4] ;  /* 0x00005680070777ac */ /* 0x000ee20008000800 */
[----:B------:R-:W4:Y:S08]  /*0d70*/  S2UR UR4, SR_CTAID.Y ;  /* 0x00000000000479c3 */ /* 0x000f300000002600 */
[----:B------:R-:W3:Y:S01]  /*0d80*/  LDC R10, c[0x0][0xb24] ;  /* 0x0002c900ff0a7b82 */ /* 0x000ee20000000800 */
[----:B-1----:R-:W-:-:S02]  /*0d90*/  I2FP.F32.U32 R63, UR5 ;  /* 0x00000005003f7c45 */ /* 0x002fc40008201000 */
[----:B------:R-:W-:-:S05]  /*0da0*/  CS2R.32 R3, SR_CgaSize ;  /* 0x0000000000037805 */ /* 0x000fca0000008a00 */
[----:B------:R-:W-:-:S06]  /*0db0*/  IMAD R3, R3, -0xa0, RZ ;  /* 0xffffff6003037824 */ /* 0x000fcc00078e02ff */
[----:B------:R-:W1:Y:S01]  /*0dc0*/  LDC R3, c[0x0][R3+0x2a0] ;  /* 0x0000a80003037b82 */ /* 0x000e620000000800 */
[----:B------:R-:W-:Y:S01]  /*0dd0*/  MOV R15, UR5 ;  /* 0x00000005000f7c02 */ /* 0x000fe20008000f00 */
[----:B--2---:R-:W-:Y:S01]  /*0de0*/  FMUL R63, R63, UR9 ;  /* 0x000000093f3f7c20 */ /* 0x004fe20008400000 */
[----:B----4-:R-:W-:Y:S02]  /*0df0*/  I2FP.F32.U32 R62, UR4 ;  /* 0x00000004003e7c45 */ /* 0x010fe40008201000 */
[----:B------:R-:W-:-:S05]  /*0e00*/  CS2R.32 R2, SR_CgaSize ;  /* 0x0000000000027805 */ /* 0x000fca0000008a00 */
[----:B------:R-:W-:-:S06]  /*0e10*/  IMAD R2, R2, -0xa0, RZ ;  /* 0xffffff6002027824 */ /* 0x000fcc00078e02ff */
[----:B------:R-:W2:Y:S01]  /*0e20*/  LDC R2, c[0x0][R2+0x2a4] ;  /* 0x0000a90002027b82 */ /* 0x000ea20000000800 */
[----:B------:R-:W-:Y:S01]  /*0e30*/  MOV R14, UR4 ;  /* 0x00000004000e7c02 */ /* 0x000fe20008000f00 */
[----:B------:R-:W4:Y:S01]  /*0e40*/  F2I.U32.TRUNC.NTZ R63, R63 ;  /* 0x0000003f003f7305 */ /* 0x000f22000020f000 */
[----:B---3--:R-:W-:-:S05]  /*0e50*/  FMUL R62, R62, UR7 ;  /* 0x000000073e3e7c20 */ /* 0x008fca0008400000 */
[----:B------:R-:W-:Y:S01]  /*0e60*/  BAR.SYNC.DEFER_BLOCKING 0x0 ;  /* 0x0000000000007b1d */ /* 0x000fe20000010000 */
[----:B------:R-:W-:-:S05]  /*0e70*/  ISETP.GE.AND P0, PT, R10, 0x1, PT ;  /* 0x000000010a00780c */ /* 0x000fca0003f06270 */
[----:B------:R-:W3:Y:S02]  /*0e80*/  F2I.U32.TRUNC.NTZ R62, R62 ;  /* 0x0000003e003e7305 */ /* 0x000ee4000020f000 */
[----:B------:R-:W2:Y:S01]  /*0e90*/  S2UR UR36, SR_CTAID.Z ;  /* 0x00000000002479c3 */ /* 0x000ea20000002700 */
[----:B----4-:R-:W-:-:S05]  /*0ea0*/  IADD3 R63, PT, PT, -R63, RZ, RZ ;  /* 0x000000ff3f3f7210 */ /* 0x010fca0007ffe1ff */
[----:B-1----:R-:W-:Y:S01]  /*0eb0*/  IMAD R63, R3, R63, UR5 ;  /* 0x00000005033f7e24 */ /* 0x002fe2000f8e023f */
[----:B---3--:R-:W-:-:S05]  /*0ec0*/  IADD3 R62, PT, PT, -R62, RZ, RZ ;  /* 0x000000ff3e3e7210 */ /* 0x008fca0007ffe1ff */
[----:B--2---:R-:W-:Y:S01]  /*0ed0*/  IMAD R62, R2, R62, UR4 ;  /* 0x00000004023e7e24 */ /* 0x004fe2000f8e023e */
[----:B------:R-:W-:Y:S06]  /*0ee0*/  @!P0 BRA `(.L_x_15) ;  /* 0x0000000000b88947 */ /* 0x000fec0003800000 */
[----:B------:R-:W1:Y:S01]  /*0ef0*/  LDC.64 R4, c[0x0][0xb18] ;  /* 0x0002c600ff047b82 */ /* 0x000e620000000a00 */
[----:B------:R-:W-:-:S07]  /*0f00*/  ISETP.NE.AND P0, PT, R10, 0x1, PT ;  /* 0x000000010a00780c */ /* 0x000fce0003f05270 */
[----:B------:R-:W2:Y:S08]  /*0f10*/  LDC R9, c[0x0][0xb0c] ;  /* 0x0002c300ff097b82 */ /* 0x000eb00000000800 */
[----:B------:R-:W3:Y:S08]  /*0f20*/  LDC R12, c[0x0][0x370] ;  /* 0x0000dc00ff0c7b82 */ /* 0x000ef00000000800 */
[----:B------:R-:W4:Y:S01]  /*0f30*/  LDC R11, c[0x0][0x374] ;  /* 0x0000dd00ff0b7b82 */ /* 0x000f220000000800 */
[----:B-1----:R-:W-:-:S07]  /*0f40*/  ISETP.NE.AND P1, PT, R4, 0x1, PT ;  /* 0x000000010400780c */ /* 0x002fce0003f25270 */
[----:B------:R-:W3:Y:S01]  /*0f50*/  LDC.64 R6, c[0x0][0xb10] ;  /* 0x0002c400ff067b82 */ /* 0x000ee20000000a00 */
[----:B--2---:R-:W-:-:S07]  /*0f60*/  ISETP.NE.AND P2, PT, R9, 0x1, PT ;  /* 0x000000010900780c */ /* 0x004fce0003f45270 */
[----:B------:R-:W1:Y:S08]  /*0f70*/  LDC R8, c[0x0][0xb20] ;  /* 0x0002c800ff087b82 */ /* 0x000e700000000800 */
[----:B------:R-:W2:Y:S01]  /*0f80*/  LDC.64 R2, c[0x0][0xb28] ;  /* 0x0002ca00ff027b82 */ /* 0x000ea20000000a00 */
[----:B----4-:R-:W-:-:S04]  /*0f90*/  IMAD.HI.U32 R13, R11, R5, RZ ;  /* 0x000000050b0d7227 */ /* 0x010fc800078e00ff */
[----:B------:R-:W-:-:S04]  /*0fa0*/  IMAD.HI.U32 R5, R14, R5, RZ ;  /* 0x000000050e057227 */ /* 0x000fc800078e00ff */
[----:B---3--:R-:W-:-:S05]  /*0fb0*/  IMAD.HI.U32 R16, R12, R6, RZ ;  /* 0x000000060c107227 */ /* 0x008fca00078e00ff */
[-C--:B------:R-:W-:Y:S01]  /*0fc0*/  @P2 SHF.R.U32.HI R12, RZ, R7.reuse, R16 ;  /* 0x00000007ff0c2219 */ /* 0x080fe20000011610 */
[----:B------:R-:W-:Y:S01]  /*0fd0*/  IMAD.HI.U32 R16, R15, R6, RZ ;  /* 0x000000060f107227 */ /* 0x000fe200078e00ff */
[-C--:B-1----:R-:W-:Y:S02]  /*0fe0*/  @P1 SHF.R.U32.HI R11, RZ, R8.reuse, R13 ;  /* 0x00000008ff0b1219 */ /* 0x082fe4000001160d */
[----:B------:R-:W-:Y:S02]  /*0ff0*/  SHF.R.U32.HI R5, RZ, R8, R5 ;  /* 0x00000008ff057219 */ /* 0x000fe40000011605 */
[----:B------:R-:W-:Y:S02]  /*1000*/  SHF.R.U32.HI R16, RZ, R7, R16 ;  /* 0x00000007ff107219 */ /* 0x000fe40000011610 */
[----:B------:R-:W-:Y:S01]  /*1010*/  SEL R5, R14, R5, !P1 ;  /* 0x000000050e057207 */ /* 0x000fe20004800000 */
[----:B--2---:R-:W-:Y:S01]  /*1020*/  IMAD.HI.U32 R13, R11, R2, RZ ;  /* 0x000000020b0d7227 */ /* 0x004fe200078e00ff */
[----:B------:R-:W-:-:S03]  /*1030*/  SEL R16, R15, R16, !P2 ;  /* 0x000000100f107207 */ /* 0x000fc60005000000 */
[----:B------:R-:W-:Y:S01]  /*1040*/  IMAD.HI.U32 R6, R12, R2, RZ ;  /* 0x000000020c067227 */ /* 0x000fe200078e00ff */
[----:B------:R-:W-:-:S04]  /*1050*/  @P0 SHF.R.U32.HI R11, RZ, R3, R13 ;  /* 0x00000003ff0b0219 */ /* 0x000fc8000001160d */
[----:B------:R-:W-:Y:S01]  /*1060*/  @P0 SHF.R.U32.HI R12, RZ, R3, R6 ;  /* 0x00000003ff0c0219 */ /* 0x000fe20000011606 */
[----:B------:R-:W-:-:S04]  /*1070*/  IMAD R11, R11, R10, RZ ;  /* 0x0000000a0b0b7224 */ /* 0x000fc800078e02ff */
[----:B------:R-:W-:Y:S01]  /*1080*/  IMAD R6, R12, R10, RZ ;  /* 0x0000000a0c067224 */ /* 0x000fe200078e02ff */
[----:B------:R-:W-:-:S04]  /*1090*/  ISETP.GE.AND P1, PT, R5, R11, PT ;  /* 0x0000000b0500720c */ /* 0x000fc80003f26270 */
[----:B------:R-:W-:Y:S01]  /*10a0*/  ISETP.GE.OR P1, PT, R16, R6, P1 ;  /* 0x000000061000720c */ /* 0x000fe20000f26670 */
[----:B------:R-:W-:-:S05]  /*10b0*/  IMAD.HI.U32 R6, R5, R2, RZ ;  /* 0x0000000205067227 */ /* 0x000fca00078e00ff */
[----:B------:R-:W-:-:S04]  /*10c0*/  SHF.R.U32.HI R6, RZ, R3, R6 ;  /* 0x00000003ff067219 */ /* 0x000fc80000011606 */
[----:B------:R-:W-:-:S03]  /*10d0*/  SEL R6, R5, R6, !P0 ;  /* 0x0000000605067207 */ /* 0x000fc60004000000 */
[----:B------:R-:W-:Y:S01]  /*10e0*/  @!P1 IMAD.HI.U32 R7, R16, R2, RZ ;  /* 0x0000000210079227 */ /* 0x000fe200078e00ff */
[----:B------:R-:W-:-:S04]  /*10f0*/  IADD3 R2, PT, PT, -R6, RZ, RZ ;  /* 0x000000ff06027210 */ /* 0x000fc80007ffe1ff */
[----:B------:R-:W-:Y:S01]  /*1100*/  @!P1 SHF.R.U32.HI R3, RZ, R3, R7 ;  /* 0x00000003ff039219 */ /* 0x000fe20000011607 */
[----:B------:R-:W-:Y:S01]  /*1110*/  IMAD R2, R10, R2, R5 ;  /* 0x000000020a027224 */ /* 0x000fe200078e0205 */
[----:B------:R-:W-:Y:S02]  /*1120*/  IADD3 R7, PT, PT, -R5, RZ, RZ ;  /* 0x000000ff05077210 */ /* 0x000fe40007ffe1ff */
[----:B------:R-:W-:-:S03]  /*1130*/  @!P1 SEL R3, R16, R3, !P0 ;  /* 0x0000000310039207 */ /* 0x000fc60004000000 */
[----:B------:R-:W-:Y:S02]  /*1140*/  IMAD R7, R4, R7, R14 ;  /* 0x0000000704077224 */ /* 0x000fe400078e020e */
[--C-:B------:R-:W-:Y:S02]  /*1150*/  @!P1 IMAD.IADD R6, R6, 0x1, -R3.reuse ;  /* 0x0000000106069824 */ /* 0x100fe400078e0a03 */
[----:B------:R-:W-:Y:S01]  /*1160*/  @!P1 IMAD R3, R2, R12, R3 ;  /* 0x0000000c02039224 */ /* 0x000fe200078e0203 */
[----:B------:R-:W-:Y:S01]  /*1170*/  IADD3 R2, PT, PT, -R16, RZ, RZ ;  /* 0x000000ff10027210 */ /* 0x000fe20007ffe1ff */
[----:B------:R-:W-:Y:S02]  /*1180*/  @!P1 IMAD R5, R6, R10, R16 ;  /* 0x0000000a06059224 */ /* 0x000fe400078e0210 */
[----:B------:R-:W-:Y:S02]  /*1190*/  @!P1 IMAD.MOV.U32 R16, RZ, RZ, R3 ;  /* 0x000000ffff109224 */ /* 0x000fe400078e0003 */
[----:B------:R-:W-:-:S02]  /*11a0*/  IMAD R2, R9, R2, R15 ;  /* 0x0000000209027224 */ /* 0x000fc400078e020f */
[----:B------:R-:W-:Y:S02]  /*11b0*/  IMAD R14, R5, R4, R7 ;  /* 0x00000004050e7224 */ /* 0x000fe400078e0207 */
[----:B------:R-:W-:Y:S02]  /*11c0*/  IMAD R15, R16, R9, R2 ;  /* 0x00000009100f7224 */ /* 0x000fe400078e0202 */
.L_x_15:
[----:B------:R-:W1:Y:S01]  /*11d0*/  LDCU UR4, c[0x0][0xb30] ;  /* 0x00016600ff0477ac */ /* 0x000e620008000800 */
[----:B------:R-:W2:Y:S08]  /*11e0*/  S2UR UR37, SR_CgaCtaId ;  /* 0x00000000002579c3 */ /* 0x000eb00000008800 */
[----:B------:R-:W3:Y:S01]  /*11f0*/  LDC R26, c[0x0][0xb24] ;  /* 0x0002c900ff1a7b82 */ /* 0x000ee20000000800 */
[----:B-1----:R-:W-:-:S09]  /*1200*/  UISETP.NE.AND UP1, UPT, UR4, 0x1, UPT ;  /* 0x000000010400788c */ /* 0x002fd2000bf25270 */
[----:B--2---:R-:W-:Y:S05]  /*1210*/  BRA.U UP1, `(.L_x_16) ;  /* 0x0000000101407547 */ /* 0x004fea000b800000 */
[----:B------:R-:W1:Y:S08]  /*1220*/  LDC.64 R4, c[0x0][0xb10] ;  /* 0x0002c400ff047b82 */ /* 0x000e700000000a00 */
[----:B------:R-:W2:Y:S08]  /*1230*/  LDC.64 R2, c[0x0][0xb18] ;  /* 0x0002c600ff027b82 */ /* 0x000eb00000000a00 */
[----:B------:R-:W4:Y:S08]  /*1240*/  LDC R6, c[0x0][0xb20] ;  /* 0x0002c800ff067b82 */ /* 0x000f300000000800 */
[----:B------:R-:W3:Y:S01]  /*1250*/  LDC R7, c[0x0][0xb0c] ;  /* 0x0002c300ff077b82 */ /* 0x000ee20000000800 */
[----:B-1----:R-:W-:-:S05]  /*1260*/  IMAD.HI.U32 R4, R15, R4, RZ ;  /* 0x000000040f047227 */ /* 0x002fca00078e00ff */
[----:B------:R-:W-:Y:S01]  /*1270*/  SHF.R.U32.HI R4, RZ, R5, R4 ;  /* 0x00000005ff047219 */ /* 0x000fe20000011604 */
[----:B--2---:R-:W-:Y:S01]  /*1280*/  IMAD.HI.U32 R3, R14, R3, RZ ;  /* 0x000000030e037227 */ /* 0x004fe200078e00ff */
[----:B------:R-:W-:-:S04]  /*1290*/  ISETP.NE.AND P0, PT, R2, 0x1, PT ;  /* 0x000000010200780c */ /* 0x000fc80003f05270 */
[----:B----4-:R-:W-:-:S04]  /*12a0*/  SHF.R.U32.HI R3, RZ, R6, R3 ;  /* 0x00000006ff037219 */ /* 0x010fc80000011603 */
[----:B------:R-:W-:Y:S02]  /*12b0*/  SEL R3, R14, R3, !P0 ;  /* 0x000000030e037207 */ /* 0x000fe40004000000 */
[----:B---3--:R-:W-:-:S04]  /*12c0*/  ISETP.NE.AND P1, PT, R7, 0x1, PT ;  /* 0x000000010700780c */ /* 0x008fc80003f25270 */
[----:B------:R-:W-:-:S05]  /*12d0*/  SEL R4, R15, R4, !P1 ;  /* 0x000000040f047207 */ /* 0x000fca0004800000 */
[----:B------:R-:W-:Y:S02]  /*12e0*/  IMAD.IADD R5, R3, 0x1, -R4 ;  /* 0x0000000103057824 */ /* 0x000fe400078e0a04 */
[----:B------:R-:W-:Y:S02]  /*12f0*/  IMAD.IADD R3, R4, 0x1, -R3 ;  /* 0x0000000104037824 */ /* 0x000fe400078e0a03 */
[----:B------:R-:W-:Y:S02]  /*1300*/  IMAD R15, R5, R7, R15 ;  /* 0x00000007050f7224 */ /* 0x000fe400078e020f */
[----:B------:R-:W-:-:S07]  /*1310*/  IMAD R14, R3, R2, R14 ;  /* 0x00000002030e7224 */ /* 0x000fce00078e020e */
.L_x_16:
[----:B------:R-:W-:Y:S01]  /*1320*/  BAR.SYNC.DEFER_BLOCKING 0x0 ;  /* 0x0000000000007b1d */ /* 0x000fe20000010000 */
[----:B------:R-:W-:Y:S01]  /*1330*/  UISETP.NE.AND UP1, UPT, UR8, 0x2, UPT ;  /* 0x000000020800788c */ /* 0x000fe2000bf25270 */
[----:B------:R-:W-:Y:S02]  /*1340*/  ISETP.NE.OR P5, PT, R0, 0x2, !P5 ;  /* 0x000000020000780c */ /* 0x000fe40006fa5670 */
[----:B------:R-:W-:-:S06]  /*1350*/  LOP3.LUT R2, R77, 0x1f, RZ, 0xc0, !PT ;  /* 0x0000001f4d027812 */ /* 0x000fcc00078ec0ff */
[----:B------:R-:W-:Y:S05]  /*1360*/  BRA.U UP1, `(.L_x_17) ;  /* 0x0000001101147547 */ /* 0x000fea000b800000 */
[----:B------:R-:W1:Y:S01]  /*1370*/  LDCU UR13, c[0x0][0x38c] ;  /* 0x00007180ff0d77ac */ /* 0x000e620008000800 */
[----:B------:R-:W2:Y:S01]  /*1380*/  LDC R8, c[0x0][0x370] ;  /* 0x0000dc00ff087b82 */ /* 0x000ea20000000800 */
[----:B------:R-:W-:Y:S01]  /*1390*/  PLOP3.LUT P1, PT, PT, PT, UP2, 0x80, 0x8 ;  /* 0x000000000008781c */ /* 0x000fe20003f2f028 */
[----:B------:R-:W-:Y:S01]  /*13a0*/  IMAD.MOV.U32 R17, RZ, RZ, 0x1 ;  /* 0x00000001ff117424 */ /* 0x000fe200078e00ff */
[----:B------:R-:W-:Y:S01]  /*13b0*/  ISETP.EQ.OR P4, PT, R2, RZ, P5 ;  /* 0x000000ff0200720c */ /* 0x000fe20002f82670 */
[----:B------:R-:W-:Y:S01]  /*13c0*/  IMAD.MOV.U32 R16, RZ, RZ, RZ ;  /* 0x000000ffff107224 */ /* 0x000fe200078e00ff */
[----:B------:R-:W-:Y:S02]  /*13d0*/  PLOP3.LUT P1, PT, P1, PT, PT, 0x8, 0x80 ;  /* 0x000000000080781c */ /* 0x000fe40000f2e170 */
[----:B------:R-:W-:Y:S01]  /*13e0*/  CS2R R12, SRZ ;  /* 0x00000000000c7805 */ /* 0x000fe2000001ff00 */
[----:B------:R-:W-:Y:S01]  /*13f0*/  IMAD.MOV.U32 R11, RZ, RZ, 0x1 ;  /* 0x00000001ff0b7424 */ /* 0x000fe200078e00ff */
[----:B------:R-:W4:Y:S01]  /*1400*/  LDC R0, c[0x0][0x374] ;  /* 0x0000dd00ff007b82 */ /* 0x000f220000000800 */
[----:B------:R-:W2:Y:S01]  /*1410*/  LDCU.64 UR22, c[0x0][0x348] ;  /* 0x00006900ff1677ac */ /* 0x000ea20008000a00 */
[----:B------:R-:W-:Y:S01]  /*1420*/  UMOV UR6, URZ ;  /* 0x000000ff00067c82 */ /* 0x000fe20008000000 */
[----:B-1----:R-:W-:-:S04]  /*1430*/  UIADD3 UR5, UPT, UPT, UR13, 0x1f, URZ ;  /* 0x0000001f0d057890 */ /* 0x002fc8000fffe0ff */
[----:B------:R-:W-:-:S04]  /*1440*/  USHF.R.S32.HI UR4, URZ, 0x1f, UR5 ;  /* 0x0000001fff047899 */ /* 0x000fc80008011405 */
[----:B------:R-:W-:-:S04]  /*1450*/  ULEA.HI UR4, UR4, UR5, URZ, 0x5 ;  /* 0x0000000504047291 */ /* 0x000fc8000f8f28ff */
[----:B------:R-:W-:Y:S02]  /*1460*/  USHF.R.S32.HI UR15, URZ, 0x5, UR4 ;  /* 0x00000005ff0f7899 */ /* 0x000fe40008011404 */
[----:B------:R-:W-:Y:S02]  /*1470*/  UIADD3 UR4, UPT, UPT, UR13, -0x1, URZ ;  /* 0xffffffff0d047890 */ /* 0x000fe4000fffe0ff */
[----:B------:R-:W-:Y:S02]  /*1480*/  UISETP.LT.U32.AND UP0, UPT, UR15, 0x2, UPT ;  /* 0x000000020f00788c */ /* 0x000fe4000bf01070 */
[----:B------:R-:W-:Y:S02]  /*1490*/  UISETP.GE.U32.AND UP1, UPT, UR4, -0x3f, UPT ;  /* 0xffffffc10400788c */ /* 0x000fe4000bf26070 */
[----:B------:R-:W-:Y:S02]  /*14a0*/  USEL UR14, UR15, 0x2, UP0 ;  /* 0x000000020f0e7887 */ /* 0x000fe40008000000 */
[----:B------:R-:W-:-:S02]  /*14b0*/  UIADD3 UR13, UPT, UPT, UR13, 0x3e, URZ ;  /* 0x0000003e0d0d7890 */ /* 0x000fc4000fffe0ff */
[----:B------:R-:W-:Y:S02]  /*14c0*/  UIADD3 UR5, UPT, UPT, UR14, -0x1, URZ ;  /* 0xffffffff0e057890 */ /* 0x000fe4000fffe0ff */
[----:B------:R-:W-:-:S03]  /*14d0*/  UIADD3 UR7, UPT, UPT, UR15, -UR14, URZ ;  /* 0x8000000e0f077290 */ /* 0x000fc6000fffe0ff */
[----:B------:R-:W-:-:S04]  /*14e0*/  @UP1 UIADD3 UR5, UPT, UPT, UR14, URZ, URZ ;  /* 0x000000ff0e051290 */ /* 0x000fc8000fffe0ff */
[----:B--2---:R-:W-:-:S12]  /*14f0*/  UIADD3 UR5, UPT, UPT, UR5, 0x1, URZ ;  /* 0x0000000105057890 */ /* 0x004fd8000fffe0ff */
.L_x_35:
[----:B------:R-:W-:Y:S01]  /*1500*/  UISETP.NE.AND UP0, UPT, UR37, URZ, UPT ;  /* 0x000000ff2500728c */ /* 0x000fe2000bf05270 */
[----:B------:R-:W1:Y:S08]  /*1510*/  S2UR UR37, SR_CgaCtaId ;  /* 0x00000000002579c3 */ /* 0x000e700000008800 */
[----:B------:R-:W-:Y:S05]  /*1520*/  BRA.U UP0, `(.L_x_18) ;  /* 0x0000000100347547 */ /* 0x000fea000b800000 */
[----:B------:R-:W2:Y:S01]  /*1530*/  S2R R2, SR_CgaCtaId ;  /* 0x0000000000027919 */ /* 0x000ea20000008800 */
[----:B------:R-:W-:-:S04]  /*1540*/  MOV R3, 0x400 ;  /* 0x0000040000037802 */ /* 0x000fc80000000f00 */
[----:B--2---:R-:W-:Y:S02]  /*1550*/  LEA R2, R2, R3, 0x18 ;  /* 0x0000000302027211 */ /* 0x004fe400078ec0ff */
[----:B------:R-:W-:-:S03]  /*1560*/  SHF.L.U32 R3, R11, 0x1f, RZ ;  /* 0x0000001f0b037819 */ /* 0x000fc600000006ff */
[----:B------:R-:W-:-:S04]  /*1570*/  IMAD R2, R12, 0x8, R2 ;  /* 0x000000080c027824 */ /* 0x000fc800078e0202 */
[----:B------:R-:W2:Y:S02]  /*1580*/  SYNCS.PHASECHK.TRANS64.TRYWAIT P0, [R2+URZ+0xe0], R3 ;  /* 0x0000e003020075a7 */ /* 0x000ea400080011ff */
[----:B--2---:R-:W-:Y:S05]  /*1590*/  @!P0 BRA `(.L_x_19) ;  /* 0x0000006000d88947 */ /* 0x004fea0003800000 */
.L_x_129:
[----:B------:R-:W-:Y:S01]  /*15a0*/  VIADD R12, R12, 0x1 ;  /* 0x000000010c0c7836 */ /* 0x000fe20000000000 */
[----:B------:R2:W-:Y:S04]  /*15b0*/  SYNCS.ARRIVE.TRANS64.A1T0 RZ, [R2+URZ+0xd0], RZ ;  /* 0x0000d0ff02ff79a7 */ /* 0x0005e800081000ff */
[----:B------:R-:W-:-:S04]  /*15c0*/  ISETP.NE.AND P0, PT, R12, 0x2, PT ;  /* 0x000000020c00780c */ /* 0x000fc80003f05270 */
[----:B------:R-:W-:Y:S02]  /*15d0*/  SEL R12, R12, RZ, P0 ;  /* 0x000000ff0c0c7207 */ /* 0x000fe40000000000 */
[----:B--2---:R-:W-:-:S04]  /*15e0*/  SEL R2, RZ, 0x1, P0 ;  /* 0x00000001ff027807 */ /* 0x004fc80000000000 */
[----:B------:R-:W-:-:S07]  /*15f0*/  LOP3.LUT R11, R11, R2, RZ, 0x3c, !PT ;  /* 0x000000020b0b7212 */ /* 0x000fce00078e3cff */
.L_x_18:
[----:B------:R-:W-:Y:S01]  /*1600*/  UMOV UR4, 0x400 ;  /* 0x0000040000047882 */ /* 0x000fe20000000000 */
[----:B------:R-:W-:Y:S01]  /*1610*/  SHF.L.U32 R2, R17, 0x1f, RZ ;  /* 0x0000001f11027819 */ /* 0x000fe200000006ff */
[----:B-1----:R-:W-:Y:S01]  /*1620*/  ULEA UR4, UR37, UR4, 0x18 ;  /* 0x0000000425047291 */ /* 0x002fe2000f8ec0ff */
[----:B------:R-:W-:Y:S01]  /*1630*/  R2UR UR35, R15 ;  /* 0x000000000f2372ca */ /* 0x000fe200000e0000 */
[----:B------:R-:W-:Y:S01]  /*1640*/  UISETP.GE.U32.AND UP0, UPT, UR13, 0x3f, UPT ;  /* 0x0000003f0d00788c */ /* 0x000fe2000bf06070 */
[----:B------:R-:W-:Y:S01]  /*1650*/  R2UR UR11, R14 ;  /* 0x000000000e0b72ca */ /* 0x000fe200000e0000 */
[----:B------:R-:W-:Y:S01]  /*1660*/  ULEA UR8, UR6, UR4, 0x3 ;  /* 0x0000000406087291 */ /* 0x000fe2000f8e18ff */
[----:B------:R-:W-:-:S08]  /*1670*/  UMOV UR24, URZ ;  /* 0x000000ff00187c82 */ /* 0x000fd00008000000 */
[----:B------:R1:W2:Y:S01]  /*1680*/  SYNCS.PHASECHK.TRANS64.TRYWAIT P0, [UR8+0x10], R2 ;  /* 0x00001002ff0075a7 */ /* 0x0002a20008001108 */
[----:B------:R-:W-:Y:S02]  /*1690*/  USHF.L.U32 UR35, UR35, 0x6, URZ ;  /* 0x0000000623237899 */ /* 0x000fe400080006ff */
[----:B------:R-:W-:Y:S01]  /*16a0*/  USHF.L.U32 UR11, UR11, 0x7, URZ ;  /* 0x000000070b0b7899 */ /* 0x000fe200080006ff */
[----:B------:R-:W-:Y:S11]  /*16b0*/  BRA.U !UP0, `(.L_x_20) ;  /* 0x0000000108a87547 */ /* 0x000ff6000b800000 */
[----:B------:R-:W-:Y:S01]  /*16c0*/  UMOV UR16, URZ ;  /* 0x000000ff00107c82 */ /* 0x000fe20008000000 */
[----:B------:R-:W-:-:S05]  /*16d0*/  UMOV UR17, UR6 ;  /* 0x0000000600117c82 */ /* 0x000fca0008000000 */
.L_x_25:
[----:B-1----:R-:W-:Y:S01]  /*16e0*/  ULEA UR33, UR17, UR4, 0x3 ;  /* 0x0000000411217291 */ /* 0x002fe2000f8e18ff */
[----:B--2---:R-:W-:Y:S01]  /*16f0*/  @!P5 MOV R3, 0x6000 ;  /* 0x000060000003d802 */ /* 0x004fe20000000f00 */
[----:B--2---:R-:W-:Y:S10]  /*1700*/  @P0 BRA `(.L_x_21) ;  /* 0x00000000000c0947 */ /* 0x004ff40003800000 */
[----:B------:R-:W-:-:S04]  /*1710*/  SHF.L.U32 R4, R17, 0x1f, RZ ;  /* 0x0000001f11047819 */ /* 0x000fc800000006ff */
[----:B------:R-:W2:Y:S02]  /*1720*/  SYNCS.PHASECHK.TRANS64.TRYWAIT P0, [UR33+0x10], R4 ;  /* 0x00001004ff0075a7 */ /* 0x000ea40008001121 */
[----:B--2---:R-:W-:Y:S05]  /*1730*/  @!P0 BRA `(.L_x_22) ;  /* 0x0000006000848947 */ /* 0x004fea0003800000 */
.L_x_21:
[----:B------:R2:W-:Y:S01]  /*1740*/  @!P5 SYNCS.ARRIVE.TRANS64 RZ, [UR33], R3 ;  /* 0x00000003ffffd9a7 */ /* 0x0005e20008000021 */
[----:B------:R-:W-:Y:S04]  /*1750*/  BSSY.RECONVERGENT B0, `(.L_x_23) ;  /* 0x0000003000007945 */ /* 0x000fe80003800200 */
[----:B------:R-:W-:Y:S05]  /*1760*/  @P4 BRA `(.L_x_24) ;  /* 0x0000000000044947 */ /* 0x000fea0003800000 */
[----:B------:R-:W-:Y:S05]  /*1770*/  BPT.TRAP 0x1 ;  /* 0x000000040000795c */ /* 0x000fea0000300000 */
.L_x_24:
[----:B------:R-:W-:Y:S05]  /*1780*/  BSYNC.RECONVERGENT B0 ;  /* 0x0000000000007941 */ /* 0x000fea0003800200 */
.L_x_23:
[----:B------:R-:W-:Y:S02]  /*1790*/  UIADD3 UR6, UPT, UPT, UR17, 0x1, URZ ;  /* 0x0000000111067890 */ /* 0x000fe4000fffe0ff */
[----:B------:R-:W-:Y:S02]  /*17a0*/  ULEA UR32, UR17, UR4, 0xd ;  /* 0x0000000411207291 */ /* 0x000fe4000f8e68ff */
[----:B------:R-:W-:Y:S02]  /*17b0*/  UISETP.NE.AND UP0, UPT, UR6, 0x2, UPT ;  /* 0x000000020600788c */ /* 0x000fe4000bf05270 */
[----:B------:R-:W-:Y:S02]  /*17c0*/  UIADD3 UR26, UP1, UPT, UR22, 0x80, URZ ;  /* 0x00000080161a7890 */ /* 0x000fe4000ff3e0ff */
[----:B------:R-:W-:Y:S02]  /*17d0*/  USEL UR9, URZ, 0x1, UP0 ;  /* 0x00000001ff097887 */ /* 0x000fe40008000000 */
[----:B------:R-:W-:-:S02]  /*17e0*/  USEL UR6, UR6, URZ, UP0 ;  /* 0x000000ff06067287 */ /* 0x000fc40008000000 */
[----:B------:R-:W-:Y:S02]  /*17f0*/  UIADD3 UR20, UP0, UPT, UR22, 0x180, URZ ;  /* 0x0000018016147890 */ /* 0x000fe4000ff1e0ff */
[----:B------:R-:W-:Y:S01]  /*1800*/  ULEA UR8, UR6, UR4, 0x3 ;  /* 0x0000000406087291 */ /* 0x000fe2000f8e18ff */
[----:B------:R-:W-:Y:S01]  /*1810*/  LOP3.LUT R17, R17, UR9, RZ, 0x3c, !PT ;  /* 0x0000000911117c12 */ /* 0x000fe2000f8e3cff */
[----:B------:R-:W-:Y:S02]  /*1820*/  USHF.L.U32 UR34, UR16, 0x5, URZ ;  /* 0x0000000510227899 */ /* 0x000fe400080006ff */
[----:B------:R-:W-:Y:S01]  /*1830*/  UIADD3.X UR27, UPT, UPT, URZ, UR23, URZ, UP1, !UPT ;  /* 0x00000017ff1b7290 */ /* 0x000fe20008ffe4ff */
[----:B-1----:R-:W-:Y:S01]  /*1840*/  SHF.L.U32 R2, R17, 0x1f, RZ ;  /* 0x0000001f11027819 */ /* 0x002fe200000006ff */
[----:B------:R-:W-:Y:S02]  /*1850*/  UIADD3 UR32, UPT, UPT, UR32, 0x8800, URZ ;  /* 0x0000880020207890 */ /* 0x000fe4000fffe0ff */
[----:B------:R-:W-:Y:S01]  /*1860*/  UIADD3.X UR21, UPT, UPT, URZ, UR23, URZ, UP0, !UPT ;  /* 0x00000017ff157290 */ /* 0x000fe200087fe4ff */
[----:B------:R1:W1:Y:S01]  /*1870*/  SYNCS.PHASECHK.TRANS64.TRYWAIT P0, [UR8+0x10], R2 ;  /* 0x00001002ff0075a7 */ /* 0x0002620008001108 */
[----:B------:R-:W-:Y:S01]  /*1880*/  ULEA UR8, UR17, UR4, 0xe ;  /* 0x0000000411087291 */ /* 0x000fe2000f8e70ff */
[----:B------:R-:W-:Y:S01]  /*1890*/  UMOV UR18, 0x0 ;  /* 0x0000000000127882 */ /* 0x000fe20000000000 */
[----:B------:R-:W-:-:S02]  /*18a0*/  UMOV UR19, 0x10000000 ;  /* 0x1000000000137882 */ /* 0x000fc40000000000 */
[----:B------:R-:W-:Y:S01]  /*18b0*/  UIADD3 UR8, UPT, UPT, UR8, 0xc800, URZ ;  /* 0x0000c80008087890 */ /* 0x000fe2000fffe0ff */
[----:B------:R1:W-:Y:S01]  /*18c0*/  UTMALDG.3D [UR32], [UR26], desc[UR18] ;  /* 0x000012201a0075b4 */ /* 0x0003e20008011000 */
[----:B------:R-:W-:Y:S01]  /*18d0*/  UMOV UR12, UR36 ;  /* 0x00000024000c7c82 */ /* 0x000fe20008000000 */
[----:B------:R-:W-:Y:S01]  /*18e0*/  UMOV UR9, UR33 ;  /* 0x0000002100097c82 */ /* 0x000fe20008000000 */
[----:B------:R-:W-:Y:S01]  /*18f0*/  UMOV UR10, UR34 ;  /* 0x00000022000a7c82 */ /* 0x000fe20008000000 */
[----:B------:R-:W-:Y:S01]  /*1900*/  UIADD3 UR16, UPT, UPT, UR16, 0x1, URZ ;  /* 0x0000000110107890 */ /* 0x000fe2000fffe0ff */
[----:B------:R-:W-:Y:S01]  /*1910*/  UMOV UR24, UR5 ;  /* 0x0000000500187c82 */ /* 0x000fe20008000000 */
[----:B------:R-:W-:Y:S02]  /*1920*/  UMOV UR17, UR6 ;  /* 0x0000000600117c82 */ /* 0x000fe40008000000 */
[----:B------:R1:W-:Y:S01]  /*1930*/  UTMALDG.3D [UR8], [UR20], desc[UR18] ;  /* 0x00001208140075b4 */ /* 0x0003e20008011000 */
[----:B------:R-:W-:-:S09]  /*1940*/  UISETP.NE.AND UP0, UPT, UR16, UR5, UPT ;  /* 0x000000051000728c */ /* 0x000fd2000bf05270 */
[----:B------:R-:W-:Y:S05]  /*1950*/  BRA.U UP0, `(.L_x_25) ;  /* 0xfffffffd00607547 */ /* 0x000fea000b83ffff */
.L_x_20:
[----:B-1----:R-:W-:Y:S01]  /*1960*/  ULEA UR8, UR6, UR4, 0x3 ;  /* 0x0000000406087291 */ /* 0x002fe2000f8e18ff */
[----:B------:R-:W-:Y:S01]  /*1970*/  SHF.L.U32 R2, R17, 0x1f, RZ ;  /* 0x0000001f11027819 */ /* 0x000fe200000006ff */
[----:B------:R-:W-:Y:S01]  /*1980*/  @!P1 SYNCS.ARRIVE.TRANS64.A1T0 RZ, [UR4+0x68], RZ ;  /* 0x000068ffffff99a7 */ /* 0x000fe20008100004 */
[----:B------:R-:W-:-:S06]  /*1990*/  UISETP.GT.AND UP0, UPT, UR15, UR14, UPT ;  /* 0x0000000e0f00728c */ /* 0x000fcc000bf04270 */
[----:B--2---:R1:W2:Y:S03]  /*19a0*/  SYNCS.PHASECHK.TRANS64.TRYWAIT P0, [UR8+0x10], R2 ;  /* 0x00001002ff0075a7 */ /* 0x0042a60008001108 */
[----:B------:R-:W-:Y:S05]  /*19b0*/  BRA.U !UP0, `(.L_x_26) ;  /* 0x0000000108ac7547 */ /* 0x000fea000b800000 */
[----:B------:R-:W-:Y:S01]  /*19c0*/  UIADD3 UR21, UPT, UPT, UR7, UR24, URZ ;  /* 0x0000001807157290 */ /* 0x000fe2000fffe0ff */
[----:B------:R-:W-:-:S11]  /*19d0*/  UMOV UR25, UR6 ;  /* 0x0000000600197c82 */ /* 0x000fd60008000000 */
.L_x_31:
[----:B-1----:R-:W-:Y:S01]  /*19e0*/  ULEA UR17, UR25, UR4, 0x3 ;  /* 0x0000000419117291 */ /* 0x002fe2000f8e18ff */
[----:B--2---:R-:W-:Y:S01]  /*19f0*/  @!P5 MOV R3, 0x6000 ;  /* 0x000060000003d802 */ /* 0x004fe20000000f00 */
[----:B--2---:R-:W-:Y:S10]  /*1a00*/  @P0 BRA `(.L_x_27) ;  /* 0x00000000000c0947 */ /* 0x004ff40003800000 */
[----:B------:R-:W-:-:S04]  /*1a10*/  SHF.L.U32 R4, R17, 0x1f, RZ ;  /* 0x0000001f11047819 */ /* 0x000fc800000006ff */
[----:B------:R-:W2:Y:S02]  /*1a20*/  SYNCS.PHASECHK.TRANS64.TRYWAIT P0, [UR17+0x10], R4 ;  /* 0x00001004ff0075a7 */ /* 0x000ea40008001111 */
[----:B--2---:R-:W-:Y:S05]  /*1a30*/  @!P0 BRA `(.L_x_28) ;  /* 0x0000005c00dc8947 */ /* 0x004fea0003800000 */
.L_x_27:
[----:B------:R2:W-:Y:S01]  /*1a40*/  @!P5 SYNCS.ARRIVE.TRANS64 RZ, [UR17], R3 ;  /* 0x00000003ffffd9a7 */ /* 0x0005e20008000011 */
[----:B------:R-:W-:Y:S04]  /*1a50*/  BSSY.RECONVERGENT B0, `(.L_x_29) ;  /* 0x0000003000007945 */ /* 0x000fe80003800200 */
[----:B------:R-:W-:Y:S05]  /*1a60*/  @P4 BRA `(.L_x_30) ;  /* 0x0000000000044947 */ /* 0x000fea0003800000 */
[----:B------:R-:W-:Y:S05]  /*1a70*/  BPT.TRAP 0x1 ;  /* 0x000000040000795c */ /* 0x000fea0000300000 */
.L_x_30:
[----:B------:R-:W-:Y:S05]  /*1a80*/  BSYNC.RECONVERGENT B0 ;  /* 0x0000000000007941 */ /* 0x000fea0003800200 */
.L_x_29:
        /* <DEDUP_REMOVED lines=10> */
[----:B------:R-:W-:Y:S01]  /*1b30*/  UIADD3 UR16, UPT, UPT, UR16, 0x8800, URZ ;  /* 0x0000880010107890 */ /* 0x000fe2000fffe0ff */
[----:B-1----:R-:W-:Y:S01]  /*1b40*/  SHF.L.U32 R2, R17, 0x1f, RZ ;  /* 0x0000001f11027819 */ /* 0x002fe200000006ff */
[----:B------:R-:W-:Y:S02]  /*1b50*/  UIADD3.X UR31, UPT, UPT, URZ, UR23, URZ, UP1, !UPT ;  /* 0x00000017ff1f7290 */ /* 0x000fe40008ffe4ff */
[----:B------:R-:W-:Y:S01]  /*1b60*/  UIADD3.X UR29, UPT, UPT, URZ, UR23, URZ, UP0, !UPT ;  /* 0x00000017ff1d7290 */ /* 0x000fe200087fe4ff */
[----:B------:R1:W1:Y:S01]  /*1b70*/  SYNCS.PHASECHK.TRANS64.TRYWAIT P0, [UR8+0x10], R2 ;  /* 0x00001002ff0075a7 */ /* 0x0002620008001108 */
[----:B------:R-:W-:Y:S01]  /*1b80*/  ULEA UR8, UR25, UR4, 0xe ;  /* 0x0000000419087291 */ /* 0x000fe2000f8e70ff */
[----:B------:R-:W-:Y:S01]  /*1b90*/  UMOV UR26, 0x0 ;  /* 0x00000000001a7882 */ /* 0x000fe20000000000 */
[----:B------:R-:W-:-:S02]  /*1ba0*/  UMOV UR27, 0x10000000 ;  /* 0x10000000001b7882 */ /* 0x000fc40000000000 */
[----:B------:R-:W-:Y:S01]  /*1bb0*/  UIADD3 UR8, UPT, UPT, UR8, 0xc800, URZ ;  /* 0x0000c80008087890 */ /* 0x000fe2000fffe0ff */
[----:B------:R-:W-:Y:S01]  /*1bc0*/  UMOV UR19, UR35 ;  /* 0x0000002300137c82 */ /* 0x000fe20008000000 */
[----:B------:R-:W-:Y:S01]  /*1bd0*/  UMOV UR20, UR36 ;  /* 0x0000002400147c82 */ /* 0x000fe20008000000 */
[----:B------:R-:W-:Y:S01]  /*1be0*/  UMOV UR12, UR36 ;  /* 0x00000024000c7c82 */ /* 0x000fe20008000000 */
[----:B------:R-:W-:Y:S01]  /*1bf0*/  UMOV UR9, UR17 ;  /* 0x0000001100097c82 */ /* 0x000fe20008000000 */
[----:B------:R-:W-:Y:S01]  /*1c00*/  UMOV UR10, UR18 ;  /* 0x00000012000a7c82 */ /* 0x000fe20008000000 */
[----:B------:R1:W-:Y:S01]  /*1c10*/  UTMALDG.3D [UR16], [UR30], desc[UR26] ;  /* 0x00001a101e0075b4 */ /* 0x0003e20008011000 */
[----:B------:R-:W-:Y:S01]  /*1c20*/  UIADD3 UR24, UPT, UPT, UR24, 0x1, URZ ;  /* 0x0000000118187890 */ /* 0x000fe2000fffe0ff */
[----:B------:R-:W-:-:S03]  /*1c30*/  UMOV UR25, UR6 ;  /* 0x0000000600197c82 */ /* 0x000fc60008000000 */
[----:B------:R-:W-:Y:S01]  /*1c40*/  UISETP.NE.AND UP0, UPT, UR24, UR21, UPT ;  /* 0x000000151800728c */ /* 0x000fe2000bf05270 */
[----:B------:R1:W-:Y:S08]  /*1c50*/  UTMALDG.3D [UR8], [UR28], desc[UR26] ;  /* 0x00001a081c0075b4 */ /* 0x0003f00008011000 */
[----:B------:R-:W-:Y:S05]  /*1c60*/  BRA.U UP0, `(.L_x_31) ;  /* 0xfffffffd005c7547 */ /* 0x000fea000b83ffff */
.L_x_26:
[C---:B-1----:R-:W-:Y:S01]  /*1c70*/  LEA R2, R16.reuse, UR4, 0x3 ;  /* 0x0000000410027c11 */ /* 0x042fe2000f8e18ff */
[----:B------:R-:W-:Y:S01]  /*1c80*/  NOP ;  /* 0x0000000000007918 */ /* 0x000fe20000000000 */
[----:B--2---:R-:W-:Y:S02]  /*1c90*/  SHF.L.U32 R3, R13, 0x1f, RZ ;  /* 0x0000001f0d037819 */ /* 0x004fe400000006ff */
[----:B------:R-:W-:Y:S02]  /*1ca0*/  LEA R4, R16, UR4, 0x4 ;  /* 0x0000000410047c11 */ /* 0x000fe4000f8e20ff */
[----:B------:R-:W1:Y:S02]  /*1cb0*/  SYNCS.PHASECHK.TRANS64.TRYWAIT P0, [R2+URZ+0x70], R3 ;  /* 0x00007003020075a7 */ /* 0x000e6400080011ff */
[----:B-1----:R-:W-:Y:S05]  /*1cc0*/  @!P0 BRA `(.L_x_32) ;  /* 0x0000005c00508947 */ /* 0x002fea0003800000 */
.L_x_132:
[----:B------:R-:W2:Y:S01]  /*1cd0*/  LDS.128 R4, [R4+0x100] ;  /* 0x0001000004047984 */ /* 0x000ea20000000c00 */
[----:B---3--:R-:W-:Y:S01]  /*1ce0*/  ISETP.GE.AND P0, PT, R26, 0x1, PT ;  /* 0x000000011a00780c */ /* 0x008fe20003f06270 */
[----:B-1----:R-:W-:Y:S01]  /*1cf0*/  VIADD R2, R2, 0x80 ;  /* 0x0000008002027836 */ /* 0x002fe20000000000 */
[----:B------:R-:W-:Y:S01]  /*1d00*/  @!PT LDS RZ, [RZ] ;  /* 0x00000000fffff984 */ /* 0x000fe20000000800 */
[----:B------:R-:W-:Y:S01]  /*1d10*/  @!PT LDS RZ, [RZ] ;  /* 0x00000000fffff984 */ /* 0x000fe20000000800 */
[----:B------:R-:W-:Y:S01]  /*1d20*/  @!PT LDS RZ, [RZ] ;  /* 0x00000000fffff984 */ /* 0x000fe20000000800 */
[----:B------:R-:W-:Y:S01]  /*1d30*/  @!PT LDS RZ, [RZ] ;  /* 0x00000000fffff984 */ /* 0x000fe20000000800 */
[----:B------:R1:W-:Y:S06]  /*1d40*/  MEMBAR.ALL.CTA ;  /* 0x0000000000007992 */ /* 0x0003ec0000008000 */
[----:B-1----:R-:W1:Y:S01]  /*1d50*/  FENCE.VIEW.ASYNC.S ;  /* 0x00000000000073c6 */ /* 0x002e620000000000 */
[----:B------:R-:W-:-:S04]  /*1d60*/  PRMT R2, RZ, 0x654, R2 ;  /* 0x00000654ff027816 */ /* 0x000fc80000000002 */
[----:B-1----:R1:W-:Y:S01]  /*1d70*/  SYNCS.ARRIVE.TRANS64.RED.A1T0 RZ, [R2+URZ], RZ ;  /* 0x000000ff02ff79a7 */ /* 0x0023e200081004ff */
[----:B--2---:R-:W-:-:S13]  /*1d80*/  LOP3.LUT P2, RZ, R6, 0x1, RZ, 0xc0, !PT ;  /* 0x0000000106ff7812 */ /* 0x004fda000784c0ff */
[----:B------:R-:W-:Y:S01]  /*1d90*/  @P2 SHF.R.U32.HI R3, RZ, 0x10, R5 ;  /* 0x00000010ff032819 */ /* 0x000fe20000011605 */
[----:B------:R-:W-:Y:S01]  /*1da0*/  VOTEU.ANY UP0, P2 ;  /* 0x0000000000ff7886 */ /* 0x000fe20001000100 */
[----:B------:R-:W-:Y:S02]  /*1db0*/  @P2 MOV R10, R4 ;  /* 0x00000004000a2202 */ /* 0x000fe40000000f00 */
[----:B------:R-:W-:Y:S02]  /*1dc0*/  @P2 R2UR.BROADCAST UR8, R3 ;  /* 0x00000000030822ca */ /* 0x000fe400008e0000 */
[----:B------:R-:W-:-:S11]  /*1dd0*/  @P2 LOP3.LUT R9, R5, 0xffff, RZ, 0xc0, !PT ;  /* 0x0000ffff05092812 */ /* 0x000fd600078ec0ff */
[----:B------:R-:W-:Y:S01]  /*1de0*/  @UP0 UMOV UR36, UR8 ;  /* 0x0000000800240c82 */ /* 0x000fe20008000000 */
[----:B-1----:R-:W-:Y:S05]  /*1df0*/  @!P0 BRA `(.L_x_33) ;  /* 0x0000000000b88947 */ /* 0x002fea0003800000 */
[----:B------:R-:W4:Y:S01]  /*1e00*/  LDC.64 R4, c[0x0][0xb18] ;  /* 0x0002c600ff047b82 */ /* 0x000f220000000a00 */
[----:B------:R-:W-:-:S07]  /*1e10*/  ISETP.NE.AND P3, PT, R26, 0x1, PT ;  /* 0x000000011a00780c */ /* 0x000fce0003f65270 */
[----:B------:R-:W1:Y:S08]  /*1e20*/  LDC.64 R6, c[0x0][0xb10] ;  /* 0x0002c400ff067b82 */ /* 0x000e700000000a00 */
[----:B------:R-:W2:Y:S08]  /*1e30*/  LDC R14, c[0x0][0xb20] ;  /* 0x0002c800ff0e7b82 */ /* 0x000eb00000000800 */
[----:B------:R-:W3:Y:S01]  /*1e40*/  LDC R15, c[0x0][0xb0c] ;  /* 0x0002c300ff0f7b82 */ /* 0x000ee20000000800 */
[----:B----4-:R-:W-:Y:S01]  /*1e50*/  IMAD.HI.U32 R19, R0, R5, RZ ;  /* 0x0000000500137227 */ /* 0x010fe200078e00ff */
[----:B------:R-:W-:-:S03]  /*1e60*/  ISETP.NE.AND P0, PT, R4, 0x1, PT ;  /* 0x000000010400780c */ /* 0x000fc60003f05270 */
[----:B------:R-:W-:-:S03]  /*1e70*/  IMAD.HI.U32 R5, R9, R5, RZ ;  /* 0x0000000509057227 */ /* 0x000fc600078e00ff */
[----:B------:R-:W4:Y:S01]  /*1e80*/  LDC.64 R2, c[0x0][0xb28] ;  /* 0x0002ca00ff027b82 */ /* 0x000f220000000a00 */
[----:B-1----:R-:W-:-:S04]  /*1e90*/  IMAD.HI.U32 R20, R8, R6, RZ ;  /* 0x0000000608147227 */ /* 0x002fc800078e00ff */
[----:B------:R-:W-:Y:S01]  /*1ea0*/  IMAD.HI.U32 R21, R10, R6, RZ ;  /* 0x000000060a157227 */ /* 0x000fe200078e00ff */
[----:B------:R-:W-:Y:S02]  /*1eb0*/  SHF.R.U32.HI R20, RZ, R7, R20 ;  /* 0x00000007ff147219 */ /* 0x000fe40000011614 */
[-C--:B--2---:R-:W-:Y:S02]  /*1ec0*/  SHF.R.U32.HI R19, RZ, R14.reuse, R19 ;  /* 0x0000000eff137219 */ /* 0x084fe40000011613 */
[----:B------:R-:W-:Y:S02]  /*1ed0*/  SHF.R.U32.HI R5, RZ, R14, R5 ;  /* 0x0000000eff057219 */ /* 0x000fe40000011605 */
[----:B------:R-:W-:Y:S02]  /*1ee0*/  SEL R19, R0, R19, !P0 ;  /* 0x0000001300137207 */ /* 0x000fe40004000000 */
[----:B------:R-:W-:Y:S02]  /*1ef0*/  SHF.R.U32.HI R21, RZ, R7, R21 ;  /* 0x00000007ff157219 */ /* 0x000fe40000011615 */
[----:B---3--:R-:W-:-:S02]  /*1f00*/  ISETP.NE.AND P1, PT, R15, 0x1, PT ;  /* 0x000000010f00780c */ /* 0x008fc40003f25270 */
[----:B------:R-:W-:Y:S02]  /*1f10*/  SEL R5, R9, R5, !P0 ;  /* 0x0000000509057207 */ /* 0x000fe40004000000 */
[----:B------:R-:W-:Y:S02]  /*1f20*/  SEL R20, R8, R20, !P1 ;  /* 0x0000001408147207 */ /* 0x000fe40004800000 */
[----:B------:R-:W-:Y:S01]  /*1f30*/  SEL R21, R10, R21, !P1 ;  /* 0x000000150a157207 */ /* 0x000fe20004800000 */
[----:B----4-:R-:W-:-:S04]  /*1f40*/  IMAD.HI.U32 R18, R19, R2, RZ ;  /* 0x0000000213127227 */ /* 0x010fc800078e00ff */
        /* <DEDUP_REMOVED lines=10> */
[----:B------:R-:W-:-:S04]  /*1ff0*/  @!P0 IMAD.HI.U32 R7, R21, R2, RZ ;  /* 0x0000000215078227 */ /* 0x000fc800078e00ff */
[----:B------:R-:W-:Y:S01]  /*2000*/  IMAD.MOV R2, RZ, RZ, -R6 ;  /* 0x000000ffff027224 */ /* 0x000fe200078e0a06 */
[----:B------:R-:W-:Y:S02]  /*2010*/  @!P0 SHF.R.U32.HI R3, RZ, R3, R7 ;  /* 0x00000003ff038219 */ /* 0x000fe40000011607 */
[----:B------:R-:W-:Y:S01]  /*2020*/  IADD3 R7, PT, PT, -R5, RZ, RZ ;  /* 0x000000ff05077210 */ /* 0x000fe20007ffe1ff */
[----:B------:R-:W-:Y:S01]  /*2030*/  IMAD R2, R26, R2, R5 ;  /* 0x000000021a027224 */ /* 0x000fe200078e0205 */
        /* <DEDUP_REMOVED lines=10> */
.L_x_33:
[----:B------:R-:W1:Y:S02]  /*20e0*/  LDCU UR8, c[0x0][0xb30] ;  /* 0x00016600ff0877ac */ /* 0x000e640008000800 */
[----:B-1----:R-:W-:-:S09]  /*20f0*/  UISETP.NE.AND UP0, UPT, UR8, 0x1, UPT ;  /* 0x000000010800788c */ /* 0x002fd2000bf05270 */
[----:B------:R-:W-:Y:S05]  /*2100*/  BRA.U UP0, `(.L_x_34) ;  /* 0x0000000100407547 */ /* 0x000fea000b800000 */
[----:B------:R-:W1:Y:S08]  /*2110*/  LDC.64 R4, c[0x0][0xb10] ;  /* 0x0002c400ff047b82 */ /* 0x000e700000000a00 */
[----:B------:R-:W2:Y:S08]  /*2120*/  LDC.64 R2, c[0x0][0xb18] ;  /* 0x0002c600ff027b82 */ /* 0x000eb00000000a00 */
[----:B------:R-:W3:Y:S08]  /*2130*/  LDC R6, c[0x0][0xb20] ;  /* 0x0002c800ff067b82 */ /* 0x000ef00000000800 */
[----:B------:R-:W4:Y:S01]  /*2140*/  LDC R7, c[0x0][0xb0c] ;  /* 0x0002c300ff077b82 */ /* 0x000f220000000800 */
[----:B-1----:R-:W-:-:S05]  /*2150*/  IMAD.HI.U32 R4, R10, R4, RZ ;  /* 0x000000040a047227 */ /* 0x002fca00078e00ff */
[----:B------:R-:W-:Y:S01]  /*2160*/  SHF.R.U32.HI R4, RZ, R5, R4 ;  /* 0x00000005ff047219 */ /* 0x000fe20000011604 */
[----:B--2---:R-:W-:Y:S01]  /*2170*/  IMAD.HI.U32 R3, R9, R3, RZ ;  /* 0x0000000309037227 */ /* 0x004fe200078e00ff */
[----:B------:R-:W-:-:S04]  /*2180*/  ISETP.NE.AND P0, PT, R2, 0x1, PT ;  /* 0x000000010200780c */ /* 0x000fc80003f05270 */
[----:B---3--:R-:W-:-:S04]  /*2190*/  SHF.R.U32.HI R3, RZ, R6, R3 ;  /* 0x00000006ff037219 */ /* 0x008fc80000011603 */
[----:B------:R-:W-:Y:S02]  /*21a0*/  SEL R3, R9, R3, !P0 ;  /* 0x0000000309037207 */ /* 0x000fe40004000000 */
[----:B----4-:R-:W-:-:S04]  /*21b0*/  ISETP.NE.AND P1, PT, R7, 0x1, PT ;  /* 0x000000010700780c */ /* 0x010fc80003f25270 */
[----:B------:R-:W-:-:S05]  /*21c0*/  SEL R4, R10, R4, !P1 ;  /* 0x000000040a047207 */ /* 0x000fca0004800000 */
[----:B------:R-:W-:Y:S02]  /*21d0*/  IMAD.IADD R5, R3, 0x1, -R4 ;  /* 0x0000000103057824 */ /* 0x000fe400078e0a04 */
[----:B------:R-:W-:Y:S02]  /*21e0*/  IMAD.IADD R3, R4, 0x1, -R3 ;  /* 0x0000000104037824 */ /* 0x000fe400078e0a03 */
[----:B------:R-:W-:Y:S02]  /*21f0*/  IMAD R10, R5, R7, R10 ;  /* 0x00000007050a7224 */ /* 0x000fe400078e020a */
[----:B------:R-:W-:-:S07]  /*2200*/  IMAD R9, R3, R2, R9 ;  /* 0x0000000203097224 */ /* 0x000fce00078e0209 */
.L_x_34:
[----:B------:R-:W-:Y:S01]  /*2210*/  VIADD R16, R16, 0x1 ;  /* 0x0000000110107836 */ /* 0x000fe20000000000 */
[----:B------:R-:W-:Y:S01]  /*2220*/  PLOP3.LUT P1, PT, PT, PT, PT, 0x80, 0x8 ;  /* 0x000000000008781c */ /* 0x000fe20003f2f070 */
[----:B------:R-:W-:Y:S02]  /*2230*/  IMAD.IADD R15, R10, 0x1, R63 ;  /* 0x000000010a0f7824 */ /* 0x000fe400078e023f */
[----:B------:R-:W-:Y:S01]  /*2240*/  IMAD.IADD R14, R9, 0x1, R62 ;  /* 0x00000001090e7824 */ /* 0x000fe200078e023e */
[----:B------:R-:W-:-:S04]  /*2250*/  ISETP.NE.AND P0, PT, R16, 0x2, PT ;  /* 0x000000021000780c */ /* 0x000fc80003f05270 */
[----:B------:R-:W-:Y:S02]  /*2260*/  SEL R2, RZ, 0x1, P0 ;  /* 0x00000001ff027807 */ /* 0x000fe40000000000 */
[----:B------:R-:W-:Y:S02]  /*2270*/  SEL R16, R16, RZ, P0 ;  /* 0x000000ff10107207 */ /* 0x000fe40000000000 */
[----:B------:R-:W-:Y:S01]  /*2280*/  LOP3.LUT R13, R13, R2, RZ, 0x3c, !PT ;  /* 0x000000020d0d7212 */ /* 0x000fe200078e3cff */
[----:B------:R-:W-:Y:S06]  /*2290*/  @P2 BRA `(.L_x_35) ;  /* 0xfffffff000982947 */ /* 0x000fec000383ffff */
[----:B------:R-:W-:Y:S01]  /*22a0*/  UIADD3 UR5, UPT, UPT, UR4, 0x10, URZ ;  /* 0x0000001004057890 */ /* 0x000fe2000fffe0ff */
[----:B------:R-:W-:-:S03]  /*22b0*/  SHF.L.U32 R2, R17, 0x1f, RZ ;  /* 0x0000001f11027819 */ /* 0x000fc600000006ff */
[----:B------:R-:W-:-:S09]  /*22c0*/  ULEA UR4, UR6, UR5, 0x3 ;  /* 0x0000000506047291 */ /* 0x000fd2000f8e18ff */
[----:B------:R-:W1:Y:S02]  /*22d0*/  SYNCS.PHASECHK.TRANS64.TRYWAIT P0, [UR4], R2 ;  /* 0x00000002ff0075a7 */ /* 0x000e640008001104 */
[----:B-1----:R-:W-:Y:S05]  /*22e0*/  @!P0 BRA `(.L_x_36) ;  /* 0x0000005400dc8947 */ /* 0x002fea0003800000 */
.L_x_134:
[----:B------:R-:W-:-:S04]  /*22f0*/  UIADD3 UR6, UPT, UPT, UR6, 0x1, URZ ;  /* 0x0000000106067890 */ /* 0x000fc8000fffe0ff */
[----:B------:R-:W-:-:S04]  /*2300*/  UISETP.NE.AND UP0, UPT, UR6, 0x2, UPT ;  /* 0x000000020600788c */ /* 0x000fc8000bf05270 */
[----:B------:R-:W-:Y:S02]  /*2310*/  USEL UR4, URZ, 0x1, UP0 ;  /* 0x00000001ff047887 */ /* 0x000fe40008000000 */
[----:B------:R-:W-:-:S04]  /*2320*/  USEL UR6, UR6, URZ, UP0 ;  /* 0x000000ff06067287 */ /* 0x000fc80008000000 */
[----:B------:R-:W-:Y:S01]  /*2330*/  ULEA UR6, UR6, UR5, 0x3 ;  /* 0x0000000506067291 */ /* 0x000fe2000f8e18ff */
[----:B-1----:R-:W-:-:S04]  /*2340*/  LOP3.LUT R2, R17, UR4, RZ, 0x3c, !PT ;  /* 0x0000000411027c12 */ /* 0x002fc8000f8e3cff */
[----:B------:R-:W-:Y:S01]  /*2350*/  SHF.L.U32 R2, R2, 0x1f, RZ ;  /* 0x0000001f02027819 */ /* 0x000fe200000006ff */
[----:B----4-:R-:W-:-:S07]  /*2360*/  IMAD.U32 R0, RZ, RZ, UR6 ;  /* 0x00000006ff007e24 */ /* 0x010fce000f8e00ff */
.L_x_37:
[----:B-1----:R1:W2:Y:S02]  /*2370*/  SYNCS.PHASECHK.TRANS64.TRYWAIT P0, [R0+URZ], R2 ;  /* 0x00000002000075a7 */ /* 0x0022a400080011ff */
[----:B--2---:R-:W-:Y:S05]  /*2380*/  @!P0 NANOSLEEP.SYNCS 0x989680 ;  /* 0x009896800000895d */ /* 0x004fea0003900000 */
[----:B------:R-:W2:Y:S02]  /*2390*/  @!P0 SYNCS.PHASECHK.TRANS64 P0, [R0+URZ], R2 ;  /* 0x00000002000085a7 */ /* 0x000ea400080010ff */
[----:B--2---:R-:W-:Y:S05]  /*23a0*/  @P0 EXIT ;  /* 0x000000000000094d */ /* 0x004fea0003800000 */
[----:B------:R-:W-:Y:S05]  /*23b0*/  BRA `(.L_x_37) ;  /* 0xfffffffc00ec7947 */ /* 0x000fea000383ffff */
.L_x_17:
[----:B------:R-:W-:-:S04]  /*23c0*/  UISETP.NE.AND UP1, UPT, UR37, URZ, UPT ;  /* 0x000000ff2500728c */ /* 0x000fc8000bf25270 */
[----:B------:R-:W-:-:S09]  /*23d0*/  UISETP.NE.OR UP1, UPT, UR8, 0x1, UP1 ;  /* 0x000000010800788c */ /* 0x000fd20008f25670 */
[----:B------:R-:W-:Y:S05]  /*23e0*/  BRA.U UP1, `(.L_x_38) ;  /* 0x0000000501487547 */ /* 0x000fea000b800000 */
[----:B------:R-:W-:Y:S01]  /*23f0*/  ISETP.NE.AND P2, PT, R2, RZ, PT ;  /* 0x000000ff0200720c */ /* 0x000fe20003f45270 */
[----:B------:R-:W-:Y:S01]  /*2400*/  IMAD.MOV.U32 R12, RZ, RZ, 0x1 ;  /* 0x00000001ff0c7424 */ /* 0x000fe200078e00ff */
[----:B------:R-:W-:Y:S02]  /*2410*/  CS2R R10, SRZ ;  /* 0x00000000000a7805 */ /* 0x000fe4000001ff00 */
[----:B------:R-:W-:Y:S01]  /*2420*/  CS2R R8, SRZ ;  /* 0x0000000000087805 */ /* 0x000fe2000001ff00 */
[----:B------:R-:W-:Y:S01]  /*2430*/  UMOV UR4, 0x400 ;  /* 0x0000040000047882 */ /* 0x000fe20000000000 */
[----:B------:R-:W-:Y:S01]  /*2440*/  UMOV UR6, URZ ;  /* 0x000000ff00067c82 */ /* 0x000fe20008000000 */
[----:B------:R-:W-:-:S12]  /*2450*/  ULEA UR37, UR37, UR4, 0x18 ;  /* 0x0000000425257291 */ /* 0x000fd8000f8ec0ff */
.L_x_42:
[----:B------:R-:W-:Y:S02]  /*2460*/  LEA R0, R8, UR37, 0x3 ;  /* 0x0000002508007c11 */ /* 0x000fe4000f8e18ff */
[----:B------:R-:W-:-:S03]  /*2470*/  SHF.L.U32 R4, R9, 0x1f, RZ ;  /* 0x0000001f09047819 */ /* 0x000fc600000006ff */
[----:B------:R-:W-:Y:S01]  /*2480*/  VIADD R5, R0, 0xe0 ;  /* 0x000000e000057836 */ /* 0x000fe20000000000 */
[----:B------:R-:W1:Y:S02]  /*2490*/  SYNCS.PHASECHK.TRANS64.TRYWAIT P0, [R0+URZ+0xd0], R4 ;  /* 0x0000d004000075a7 */ /* 0x000e6400080011ff */
[----:B-1----:R-:W-:Y:S05]  /*24a0*/  @!P0 BRA `(.L_x_39) ;  /* 0x0000005400848947 */ /* 0x002fea0003800000 */
.L_x_135:
[----:B------:R-:W-:Y:S01]  /*24b0*/  ULEA UR5, UR6, UR37, 0x3 ;  /* 0x0000002506057291 */ /* 0x000fe2000f8e18ff */
[----:B-1----:R-:W-:Y:S01]  /*24c0*/  PRMT R0, RZ, 0x654, R5 ;  /* 0x00000654ff007816 */ /* 0x002fe20000000005 */
[----:B------:R-:W-:Y:S01]  /*24d0*/  @!P2 IMAD.MOV.U32 R4, RZ, RZ, 0x10 ;  /* 0x00000010ff04a424 */ /* 0x000fe200078e00ff */
[----:B------:R-:W-:Y:S01]  /*24e0*/  SHF.L.U32 R5, R12, 0x1f, RZ ;  /* 0x0000001f0c057819 */ /* 0x000fe200000006ff */
[----:B------:R-:W-:Y:S01]  /*24f0*/  UIADD3 UR4, UPT, UPT, UR5, 0x70, URZ ;  /* 0x0000007005047890 */ /* 0x000fe2000fffe0ff */
[----:B------:R1:W-:Y:S05]  /*2500*/  SYNCS.ARRIVE.TRANS64.RED.A1T0 RZ, [R0+URZ], RZ ;  /* 0x000000ff00ff79a7 */ /* 0x0003ea00081004ff */
[----:B------:R-:W-:Y:S01]  /*2510*/  IMAD.U32 R6, RZ, RZ, UR4 ;  /* 0x00000004ff067e24 */ /* 0x000fe2000f8e00ff */
[----:B------:R-:W2:Y:S04]  /*2520*/  SYNCS.PHASECHK.TRANS64.TRYWAIT P0, [UR5+0x80], R5 ;  /* 0x00008005ff0075a7 */ /* 0x000ea80008001105 */
[----:B------:R-:W-:Y:S01]  /*2530*/  PRMT R6, R2, 0x654, R6 ;  /* 0x0000065402067816 */ /* 0x000fe20000000006 */
[----:B-12---:R-:W-:Y:S06]  /*2540*/  @!P0 BRA `(.L_x_40) ;  /* 0x0000005400708947 */ /* 0x006fec0003800000 */
.L_x_137:
[----:B------:R-:W-:Y:S01]  /*2550*/  ULEA UR4, UR6, UR37, 0x4 ;  /* 0x0000002506047291 */ /* 0x000fe2000f8e20ff */
[----:B------:R-:W-:Y:S01]  /*2560*/  SEL R3, R6, R3, !P2 ;  /* 0x0000000306037207 */ /* 0x000fe20005000000 */
[----:B------:R-:W-:Y:S01]  /*2570*/  UIADD3 UR5, UPT, UPT, UR5, 0x70, URZ ;  /* 0x0000007005057890 */ /* 0x000fe2000fffe0ff */
[----:B-1----:R-:W-:Y:S01]  /*2580*/  LEA R0, R11, UR37, 0x3 ;  /* 0x000000250b007c11 */ /* 0x002fe2000f8e18ff */
[----:B------:R-:W-:Y:S01]  /*2590*/  UIADD3 UR4, UPT, UPT, UR4, 0x100, URZ ;  /* 0x0000010004047890 */ /* 0x000fe2000fffe0ff */
[----:B------:R1:W-:Y:S01]  /*25a0*/  @!P2 SYNCS.ARRIVE.TRANS64.RED RZ, [R3+URZ], R4 ;  /* 0x0000000403ffa9a7 */ /* 0x0003e200080004ff */
[----:B------:R-:W-:Y:S01]  /*25b0*/  UIADD3 UR6, UPT, UPT, UR6, 0x1, URZ ;  /* 0x0000000106067890 */ /* 0x000fe2000fffe0ff */
[----:B------:R-:W-:-:S03]  /*25c0*/  VIADD R8, R8, 0x1 ;  /* 0x0000000108087836 */ /* 0x000fc60000000000 */
[----:B------:R-:W-:Y:S02]  /*25d0*/  UISETP.NE.AND UP0, UPT, UR6, 0x2, UPT ;  /* 0x000000020600788c */ /* 0x000fe4000bf05270 */
[----:B------:R-:W-:Y:S01]  /*25e0*/  ISETP.NE.AND P0, PT, R8, 0x2, PT ;  /* 0x000000020800780c */ /* 0x000fe20003f05270 */
[----:B------:R-:W-:Y:S06]  /*25f0*/  UGETNEXTWORKID.BROADCAST [UR4], [UR5] ;  /* 0x00000000040073ca */ /* 0x000fec0008000100 */
[----:B------:R-:W-:Y:S02]  /*2600*/  USEL UR4, URZ, 0x1, UP0 ;  /* 0x00000001ff047887 */ /* 0x000fe40008000000 */
[----:B------:R-:W-:-:S04]  /*2610*/  USEL UR6, UR6, URZ, UP0 ;  /* 0x000000ff06067287 */ /* 0x000fc80008000000 */
[----:B------:R-:W-:Y:S02]  /*2620*/  LOP3.LUT R12, R12, UR4, RZ, 0x3c, !PT ;  /* 0x000000040c0c7c12 */ /* 0x000fe4000f8e3cff */
[----:B-1----:R-:W-:-:S04]  /*2630*/  SHF.L.U32 R4, R10, 0x1f, RZ ;  /* 0x0000001f0a047819 */ /* 0x002fc800000006ff */
[----:B------:R-:W1:Y:S02]  /*2640*/  SYNCS.PHASECHK.TRANS64.TRYWAIT P1, [R0+URZ+0x70], R4 ;  /* 0x00007004000075a7 */ /* 0x000e6400080211ff */
[----:B-1----:R-:W-:Y:S05]  /*2650*/  @!P1 BRA `(.L_x_41) ;  /* 0x0000005400449947 */ /* 0x002fea0003800000 */
.L_x_138:
[C---:B-1----:R-:W-:Y:S01]  /*2660*/  LEA R4, R11.reuse, UR37, 0x4 ;  /* 0x000000250b047c11 */ /* 0x042fe2000f8e20ff */
[----:B------:R-:W-:Y:S01]  /*2670*/  VIADD R0, R0, 0x80 ;  /* 0x0000008000007836 */ /* 0x000fe20000000000 */
[----:B------:R-:W-:Y:S01]  /*2680*/  SEL R8, R8, RZ, P0 ;  /* 0x000000ff08087207 */ /* 0x000fe20000000000 */
[----:B------:R-:W-:-:S03]  /*2690*/  VIADD R11, R11, 0x1 ;  /* 0x000000010b0b7836 */ /* 0x000fc60000000000 */
[----:B------:R-:W1:Y:S01]  /*26a0*/  LDS.128 R4, [R4+0x100] ;  /* 0x0001000004047984 */ /* 0x000e620000000c00 */
[----:B------:R-:W-:Y:S02]  /*26b0*/  PRMT R0, RZ, 0x654, R0 ;  /* 0x00000654ff007816 */ /* 0x000fe40000000000 */
[C---:B------:R-:W-:Y:S01]  /*26c0*/  ISETP.NE.AND P1, PT, R11.reuse, 0x2, PT ;  /* 0x000000020b00780c */ /* 0x040fe20003f25270 */
[----:B------:R-:W-:Y:S01]  /*26d0*/  @!PT LDS RZ, [RZ] ;  /* 0x00000000fffff984 */ /* 0x000fe20000000800 */
[----:B------:R-:W-:Y:S01]  /*26e0*/  @!PT LDS RZ, [RZ] ;  /* 0x00000000fffff984 */ /* 0x000fe20000000800 */
[----:B------:R-:W-:Y:S01]  /*26f0*/  @!PT LDS RZ, [RZ] ;  /* 0x00000000fffff984 */ /* 0x000fe20000000800 */
[----:B------:R-:W-:Y:S01]  /*2700*/  @!PT LDS RZ, [RZ] ;  /* 0x00000000fffff984 */ /* 0x000fe20000000800 */
[----:B------:R2:W-:Y:S06]  /*2710*/  MEMBAR.ALL.CTA ;  /* 0x0000000000007992 */ /* 0x0005ec0000008000 */
[----:B--2---:R-:W2:Y:S01]  /*2720*/  FENCE.VIEW.ASYNC.S ;  /* 0x00000000000073c6 */ /* 0x004ea20000000000 */
[----:B------:R-:W-:Y:S01]  /*2730*/  SEL R11, R11, RZ, P1 ;  /* 0x000000ff0b0b7207 */ /* 0x000fe20000800000 */
[----:B--2---:R2:W-:Y:S01]  /*2740*/  SYNCS.ARRIVE.TRANS64.RED.A1T0 RZ, [R0+URZ], RZ ;  /* 0x000000ff00ff79a7 */ /* 0x0045e200081004ff */
[----:B-1----:R-:W-:-:S02]  /*2750*/  LOP3.LUT P3, RZ, R6, 0x1, RZ, 0xc0, !PT ;  /* 0x0000000106ff7812 */ /* 0x002fc4000786c0ff */
[----:B------:R-:W-:-:S04]  /*2760*/  SEL R4, RZ, 0x1, P1 ;  /* 0x00000001ff047807 */ /* 0x000fc80000800000 */
[----:B------:R-:W-:Y:S02]  /*2770*/  LOP3.LUT R10, R10, R4, RZ, 0x3c, !PT ;  /* 0x000000040a0a7212 */ /* 0x000fe400078e3cff */
[----:B--2---:R-:W-:-:S04]  /*2780*/  SEL R0, RZ, 0x1, P0 ;  /* 0x00000001ff007807 */ /* 0x004fc80000000000 */
[----:B------:R-:W-:Y:S01]  /*2790*/  LOP3.LUT R9, R9, R0, RZ, 0x3c, !PT ;  /* 0x0000000009097212 */ /* 0x000fe200078e3cff */
[----:B------:R-:W-:Y:S06]  /*27a0*/  @P3 BRA `(.L_x_42) ;  /* 0xfffffffc002c3947 */ /* 0x000fec000383ffff */
[----:B------:R-:W-:Y:S01]  /*27b0*/  ULEA UR5, UR6, UR37, 0x3 ;  /* 0x0000002506057291 */ /* 0x000fe2000f8e18ff */
[----:B------:R-:W-:-:S08]  /*27c0*/  SHF.L.U32 R2, R12, 0x1f, RZ ;  /* 0x0000001f0c027819 */ /* 0x000fd000000006ff */
[----:B------:R-:W1:Y:S02]  /*27d0*/  SYNCS.PHASECHK.TRANS64 P0, [UR5+0x80], R2 ;  /* 0x00008002ff0075a7 */ /* 0x000e640008001005 */
[----:B-1----:R-:W-:Y:S05]  /*27e0*/  @P0 BRA `(.L_x_43) ;  /* 0x0000000000080947 */ /* 0x002fea0003800000 */
[----:B------:R-:W1:Y:S02]  /*27f0*/  SYNCS.PHASECHK.TRANS64.TRYWAIT P0, [UR5+0x80], R2 ;  /* 0x00008002ff0075a7 */ /* 0x000e640008001105 */
[----:B-1----:R-:W-:Y:S05]  /*2800*/  @!P0 BRA `(.L_x_44) ;  /* 0x0000005000ec8947 */ /* 0x002fea0003800000 */
.L_x_43:
[----:B------:R-:W-:-:S04]  /*2810*/  UIADD3 UR4, UPT, UPT, UR6, 0x1, URZ ;  /* 0x0000000106047890 */ /* 0x000fc8000fffe0ff */
[----:B------:R-:W-:-:S04]  /*2820*/  UISETP.NE.AND UP0, UPT, UR4, 0x2, UPT ;  /* 0x000000020400788c */ /* 0x000fc8000bf05270 */
[----:B------:R-:W-:Y:S02]  /*2830*/  USEL UR7, URZ, 0x1, UP0 ;  /* 0x00000001ff077887 */ /* 0x000fe40008000000 */
[----:B------:R-:W-:-:S04]  /*2840*/  USEL UR4, UR4, URZ, UP0 ;  /* 0x000000ff04047287 */ /* 0x000fc80008000000 */
[----:B------:R-:W-:Y:S01]  /*2850*/  ULEA UR4, UR4, UR37, 0x3 ;  /* 0x0000002504047291 */ /* 0x000fe2000f8e18ff */
[----:B-1----:R-:W-:-:S04]  /*2860*/  LOP3.LUT R2, R12, UR7, RZ, 0x3c, !PT ;  /* 0x000000070c027c12 */ /* 0x002fc8000f8e3cff */
[----:B------:R-:W-:-:S04]  /*2870*/  SHF.L.U32 R0, R2, 0x1f, RZ ;  /* 0x0000001f02007819 */ /* 0x000fc800000006ff */
[----:B------:R-:W1:Y:S02]  /*2880*/  SYNCS.PHASECHK.TRANS64 P0, [UR4+0x80], R0 ;  /* 0x00008000ff0075a7 */ /* 0x000e640008001004 */
[----:B-1----:R-:W-:Y:S05]  /*2890*/  @P0 EXIT ;  /* 0x000000000000094d */ /* 0x002fea0003800000 */
[----:B------:R-:W-:Y:S02]  /*28a0*/  SHF.L.U32 R2, R2, 0x1f, RZ ;  /* 0x0000001f02027819 */ /* 0x000fe400000006ff */
[----:B------:R-:W-:-:S07]  /*28b0*/  MOV R0, UR4 ;  /* 0x0000000400007c02 */ /* 0x000fce0008000f00 */
.L_x_45:
[----:B-1----:R1:W2:Y:S02]  /*28c0*/  SYNCS.PHASECHK.TRANS64.TRYWAIT P0, [R0+URZ+0x80], R2 ;  /* 0x00008002000075a7 */ /* 0x0022a400080011ff */
[----:B--2---:R-:W-:Y:S05]  /*28d0*/  @!P0 NANOSLEEP.SYNCS 0x989680 ;  /* 0x009896800000895d */ /* 0x004fea0003900000 */
[----:B------:R-:W2:Y:S02]  /*28e0*/  @!P0 SYNCS.PHASECHK.TRANS64 P0, [R0+URZ+0x80], R2 ;  /* 0x00008002000085a7 */ /* 0x000ea400080010ff */
[----:B--2---:R-:W-:Y:S05]  /*28f0*/  @P0 EXIT ;  /* 0x000000000000094d */ /* 0x004fea0003800000 */
[----:B------:R-:W-:Y:S05]  /*2900*/  BRA `(.L_x_45) ;  /* 0xfffffffc00ec7947 */ /* 0x000fea000383ffff */
.L_x_38:
[----:B------:R-:W-:-:S09]  /*2910*/  UISETP.NE.AND UP1, UPT, UR8, URZ, UPT ;  /* 0x000000ff0800728c */ /* 0x000fd2000bf25270 */
[----:B------:R-:W-:Y:S05]  /*2920*/  BRA.U UP1, `(.L_x_46) ;  /* 0x0000000d01cc7547 */ /* 0x000fea000b800000 */
[----:B------:R-:W-:Y:S01]  /*2930*/  UMOV UR4, 0x40 ;  /* 0x0000004000047882 */ /* 0x000fe20000000000 */
[----:B------:R-:W-:Y:S01]  /*2940*/  NOP ;  /* 0x0000000000007918 */ /* 0x000fe20000000000 */
[----:B------:R-:W-:Y:S01]  /*2950*/  ULEA UR4, UR37, UR4, 0x18 ;  /* 0x0000000425047291 */ /* 0x000fe2000f8ec0ff */
[----:B------:R-:W-:Y:S02]  /*2960*/  UMOV UR5, 0x400 ;  /* 0x0000040000057882 */ /* 0x000fe40000000000 */
[----:B------:R-:W-:-:S06]  /*2970*/  ULEA UR37, UR37, UR5, 0x18 ;  /* 0x0000000525257291 */ /* 0x000fcc000f8ec0ff */
[----:B------:R-:W1:Y:S02]  /*2980*/  LDS.U8 R0, [UR4+0x1c] ;  /* 0x00001c04ff007984 */ /* 0x000e640008000000 */
[----:B-1----:R-:W-:-:S13]  /*2990*/  ISETP.NE.AND P0, PT, R0, RZ, PT ;  /* 0x000000ff0000720c */ /* 0x002fda0003f05270 */
[----:B------:R-:W-:Y:S05]  /*29a0*/  @P0 BRA `(.L_x_47) ;  /* 0x0000000000580947 */ /* 0x000fea0003800000 */
[----:B------:R-:W-:-:S13]  /*29b0*/  ELECT P0, URZ, PT ;  /* 0x0000000000ff782f */ /* 0x000fda0003800000 */
[----:B------:R-:W-:Y:S05]  /*29c0*/  @!P0 BRA `(.L_x_48) ;  /* 0x0000000000608947 */ /* 0x000fea0003800000 */
[----:B------:R-:W-:Y:S01]  /*29d0*/  UMOV UR5, 0x10 ;  /* 0x0000001000057882 */ /* 0x000fe20000000000 */
[----:B------:R-:W-:Y:S01]  /*29e0*/  HFMA2 R0, -RZ, RZ, 0, 5.9604644775390625e-08 ;  /* 0x00000001ff007431 */ /* 0x000fe200000001ff */
[----:B------:R-:W-:-:S03]  /*29f0*/  MOV R2, 0xffff ;  /* 0x0000ffff00027802 */ /* 0x000fc60000000f00 */
[----:B------:R-:W-:Y:S04]  /*2a00*/  DEPBAR.LE SB1, 0x36 ;  /* 0x00009d800000791a */ /* 0x000fe80000000000 */
[----:B------:R-:W1:Y:S02]  /*2a10*/  UTCATOMSWS.FIND_AND_SET.ALIGN UP0, UR5, UR5 ;  /* 0x00000005000575e3 */ /* 0x000e640008000800 */
[----:B-1----:R-:W-:Y:S01]  /*2a20*/  MOV R3, UR5 ;  /* 0x0000000500037c02 */ /* 0x002fe20008000f00 */
[----:B------:R-:W-:Y:S06]  /*2a30*/  BRA.U UP0, `(.L_x_49) ;  /* 0x0000000100187547 */ /* 0x000fec000b800000 */
.L_x_50:
[----:B------:R-:W-:Y:S05]  /*2a40*/  NANOSLEEP 0x64 ;  /* 0x000000640000795d */ /* 0x000fea0003800000 */
[----:B------:R-:W-:-:S05]  /*2a50*/  UMOV UR5, 0x10 ;  /* 0x0000001000057882 */ /* 0x000fca0000000000 */
[----:B------:R-:W-:Y:S04]  /*2a60*/  DEPBAR.LE SB1, 0x36 ;  /* 0x00009d800000791a */ /* 0x000fe80000000000 */
[----:B------:R-:W1:Y:S02]  /*2a70*/  UTCATOMSWS.FIND_AND_SET.ALIGN UP0, UR5, UR5 ;  /* 0x00000005000575e3 */ /* 0x000e640008000800 */
[----:B-1----:R-:W-:Y:S01]  /*2a80*/  MOV R3, UR5 ;  /* 0x0000000500037c02 */ /* 0x002fe20008000f00 */
[----:B------:R-:W-:Y:S05]  /*2a90*/  BRA.U !UP0, `(.L_x_50) ;  /* 0xfffffffd08e87547 */ /* 0x000fea000b83ffff */
.L_x_49:
[-C--:B------:R-:W-:Y:S02]  /*2aa0*/  SHF.L.U32 R2, R2, R3.reuse, RZ ;  /* 0x0000000302027219 */ /* 0x080fe400000006ff */
[----:B------:R-:W-:Y:S01]  /*2ab0*/  SHF.L.U32 R0, R0, R3, RZ ;  /* 0x0000000300007219 */ /* 0x000fe200000006ff */
[----:B------:R-:W-:Y:S02]  /*2ac0*/  IMAD.SHL.U32 R3, R3, 0x20, RZ ;  /* 0x0000002003037824 */ /* 0x000fe400078e00ff */
[----:B------:R1:W-:Y:S04]  /*2ad0*/  ATOMS.OR RZ, [UR4+0x14], R2 ;  /* 0x00001402ffff798c */ /* 0x0003e8000b000004 */
[----:B------:R1:W-:Y:S04]  /*2ae0*/  ATOMS.OR RZ, [UR4+0x18], R0 ;  /* 0x00001800ffff798c */ /* 0x0003e8000b000004 */
[----:B------:R1:W-:Y:S01]  /*2af0*/  STS [UR37+0x120], R3 ;  /* 0x00012003ff007988 */ /* 0x0003e20008000825 */
[----:B------:R-:W-:Y:S05]  /*2b00*/  BRA `(.L_x_48) ;  /* 0x0000000000107947 */ /* 0x000fea0003800000 */
.L_x_47:
[----:B------:R-:W-:Y:S02]  /*2b10*/  MOV R0, 0xffffffff ;  /* 0xffffffff00007802 */ /* 0x000fe40000000f00 */
[----:B------:R-:W-:-:S03]  /*2b20*/  MOV R2, 0x2b50 ;  /* 0x00002b5000027802 */ /* 0x000fc60000000f00 */
[----:B------:R1:W-:Y:S04]  /*2b30*/  STS [UR37+0x120], R0 ;  /* 0x00012000ff007988 */ /* 0x0003e80008000825 */
[----:B-1-3-5:R-:W-:Y:S05]  /*2b40*/  CALL.REL.NOINC `($__internal_1_$__cuda_sm10x_tcgen05_guardrail_trap_phase_invalid_during_alloc) ;  /* 0x0000005800347944 */ /* 0x02afea0003c00000 */
.L_x_48:
[----:B------:R-:W-:Y:S05]  /*2b50*/  WARPSYNC.ALL ;  /* 0x0000000000007948 */ /* 0x000fea0003800000 */
[----:B------:R-:W2:Y:S01]  /*2b60*/  S2UR UR5, SR_CgaCtaId ;  /* 0x00000000000579c3 */ /* 0x000ea20000008800 */
[----:B------:R-:W-:Y:S01]  /*2b70*/  UMOV UR4, 0x400 ;  /* 0x0000040000047882 */ /* 0x000fe20000000000 */
[----:B------:R-:W-:-:S06]  /*2b80*/  NOP ;  /* 0x0000000000007918 */ /* 0x000fcc0000000000 */
[----:B------:R-:W-:Y:S06]  /*2b90*/  BAR.ARV 0x6, 0xa0 ;  /* 0x0182800000007b1d */ /* 0x000fec0000002000 */
[----:B------:R-:W4:Y:S01]  /*2ba0*/  LDCU UR7, c[0x0][0x38c] ;  /* 0x00007180ff0777ac */ /* 0x000f220008000800 */
[----:B------:R-:W-:Y:S01]  /*2bb0*/  IMAD.MOV.U32 R11, RZ, RZ, 0x1 ;  /* 0x00000001ff0b7424 */ /* 0x000fe200078e00ff */
[----:B------:R-:W-:Y:S01]  /*2bc0*/  CS2R R8, SRZ ;  /* 0x0000000000087805 */ /* 0x000fe2000001ff00 */
[----:B------:R-:W-:Y:S01]  /*2bd0*/  IMAD.MOV.U32 R10, RZ, RZ, RZ ;  /* 0x000000ffff0a7224 */ /* 0x000fe200078e00ff */
[----:B------:R-:W3:Y:S01]  /*2be0*/  LDCU UR6, c[0x0][0x38c] ;  /* 0x00007180ff0677ac */ /* 0x000ee20008000800 */
[----:B------:R-:W-:Y:S01]  /*2bf0*/  UMOV UR15, URZ ;  /* 0x000000ff000f7c82 */ /* 0x000fe20008000000 */
[----:B------:R-:W-:Y:S01]  /*2c00*/  UMOV UR14, URZ ;  /* 0x000000ff000e7c82 */ /* 0x000fe20008000000 */
[----:B--2---:R-:W-:Y:S01]  /*2c10*/  ULEA UR5, UR5, UR4, 0x18 ;  /* 0x0000000405057291 */ /* 0x004fe2000f8ec0ff */
[----:B------:R-:W-:Y:S01]  /*2c20*/  UMOV UR24, 0x0 ;  /* 0x0000000000187882 */ /* 0x000fe20000000000 */
[----:B------:R-:W-:-:S02]  /*2c30*/  UMOV UR25, 0x4200910 ;  /* 0x0420091000197882 */ /* 0x000fc40000000000 */
[----:B------:R-:W-:Y:S02]  /*2c40*/  UIADD3 UR10, UPT, UPT, UR5, 0x8800, URZ ;  /* 0x00008800050a7890 */ /* 0x000fe4000fffe0ff */
[----:B------:R-:W-:Y:S02]  /*2c50*/  UIADD3 UR11, UPT, UPT, UR5, 0xc800, URZ ;  /* 0x0000c800050b7890 */ /* 0x000fe4000fffe0ff */
[----:B----4-:R-:W-:Y:S01]  /*2c60*/  UIADD3 UR7, UPT, UPT, UR7, 0x1f, URZ ;  /* 0x0000001f07077890 */ /* 0x010fe2000fffe0ff */
[----:B-1----:R-:W1:Y:S01]  /*2c70*/  LDS R0, [UR5+0x120] ;  /* 0x00012005ff007984 */ /* 0x002e620008000800 */
[----:B------:R-:W-:Y:S02]  /*2c80*/  USHF.R.U32.HI UR10, URZ, 0x4, UR10 ;  /* 0x00000004ff0a7899 */ /* 0x000fe4000801160a */
[----:B------:R-:W-:Y:S02]  /*2c90*/  USHF.R.S32.HI UR4, URZ, 0x1f, UR7 ;  /* 0x0000001fff047899 */ /* 0x000fe40008011407 */
[----:B------:R-:W-:-:S02]  /*2ca0*/  USHF.R.U32.HI UR11, URZ, 0x4, UR11 ;  /* 0x00000004ff0b7899 */ /* 0x000fc4000801160b */
[----:B------:R-:W-:Y:S02]  /*2cb0*/  ULEA.HI UR4, UR4, UR7, URZ, 0x5 ;  /* 0x0000000704047291 */ /* 0x000fe4000f8f28ff */
[----:B------:R-:W-:Y:S02]  /*2cc0*/  ULOP3.LUT UR10, UR10, 0x3fff, URZ, 0xc0, !UPT ;  /* 0x00003fff0a0a7892 */ /* 0x000fe4000f8ec0ff */
[----:B------:R-:W-:Y:S02]  /*2cd0*/  USHF.R.S32.HI UR4, URZ, 0x5, UR4 ;  /* 0x00000005ff047899 */ /* 0x000fe40008011404 */
[----:B------:R-:W-:Y:S02]  /*2ce0*/  ULOP3.LUT UR11, UR11, 0x3fff, URZ, 0xc0, !UPT ;  /* 0x00003fff0b0b7892 */ /* 0x000fe4000f8ec0ff */
[----:B------:R-:W-:Y:S01]  /*2cf0*/  UISETP.LT.AND UP0, UPT, UR4, 0x1, UPT ;  /* 0x000000010400788c */ /* 0x000fe2000bf01270 */
[----:B------:R-:W-:Y:S01]  /*2d00*/  UMOV UR22, 0x0 ;  /* 0x0000000000167882 */ /* 0x000fe20000000000 */
[----:B------:R-:W-:-:S02]  /*2d10*/  UMOV UR23, 0x4200910 ;  /* 0x0420091000177882 */ /* 0x000fc40000000000 */
[----:B------:R-:W-:Y:S02]  /*2d20*/  USEL UR9, UR4, 0x1, !UP0 ;  /* 0x0000000104097887 */ /* 0x000fe4000c000000 */
[----:B------:R-:W-:Y:S02]  /*2d30*/  ULOP3.LUT UR10, UR10, 0x10000, URZ, 0xfc, !UPT ;  /* 0x000100000a0a7892 */ /* 0x000fe4000f8efcff */
[----:B------:R-:W-:Y:S02]  /*2d40*/  ULOP3.LUT UR11, UR11, 0x10000, URZ, 0xfc, !UPT ;  /* 0x000100000b0b7892 */ /* 0x000fe4000f8efcff */
[----:B------:R-:W-:Y:S02]  /*2d50*/  UIADD3 UR9, UPT, UPT, -UR9, URZ, URZ ;  /* 0x000000ff09097290 */ /* 0x000fe4000fffe1ff */
[----:B---3--:R-:W-:Y:S01]  /*2d60*/  UISETP.GE.AND UP3, UPT, UR6, 0x1, UPT ;  /* 0x000000010600788c */ /* 0x008fe2000bf66270 */
[----:B------:R-:W-:Y:S01]  /*2d70*/  UMOV UR20, 0x0 ;  /* 0x0000000000147882 */ /* 0x000fe20000000000 */
[----:B------:R-:W-:Y:S01]  /*2d80*/  UMOV UR21, 0x4200910 ;  /* 0x0420091000157882 */ /* 0x000fe20000000000 */
[----:B------:R-:W-:Y:S01]  /*2d90*/  UMOV UR18, 0x0 ;  /* 0x0000000000127882 */ /* 0x000fe20000000000 */
[----:B------:R-:W-:Y:S01]  /*2da0*/  UMOV UR19, 0x4200910 ;  /* 0x0420091000137882 */ /* 0x000fe20000000000 */
[----:B-1----:R-:W-:-:S15]  /*2db0*/  R2UR UR16, R0 ;  /* 0x00000000001072ca */ /* 0x002fde00000e0000 */
.L_x_57:
[----:B------:R-:W-:Y:S02]  /*2dc0*/  LEA R0, R10, UR5, 0x3 ;  /* 0x000000050a007c11 */ /* 0x000fe4000f8e18ff */
[----:B------:R-:W-:Y:S02]  /*2dd0*/  SHF.L.U32 R2, R9, 0x1f, RZ ;  /* 0x0000001f09027819 */ /* 0x000fe400000006ff */
[----:B------:R-:W-:Y:S01]  /*2de0*/  PLOP3.LUT P0, PT, PT, PT, UP3, 0x80, 0x8 ;  /* 0x000000000008781c */ /* 0x000fe20003f0f038 */
[----:B------:R-:W-:Y:S01]  /*2df0*/  VIADD R3, R0, 0x80 ;  /* 0x0000008000037836 */ /* 0x000fe20000000000 */
[----:B-1----:R-:W1:Y:S02]  /*2e00*/  SYNCS.PHASECHK.TRANS64.TRYWAIT P1, [R0+URZ+0x70], R2 ;  /* 0x00007002000075a7 */ /* 0x002e6400080211ff */
[----:B-1-3--:R-:W-:Y:S09]  /*2e10*/  @!P1 BRA `(.L_x_51) ;  /* 0x0000004c00809947 */ /* 0x00aff20003800000 */
.L_x_140:
[----:B------:R-:W-:Y:S01]  /*2e20*/  LEA R4, R10, UR5, 0x4 ;  /* 0x000000050a047c11 */ /* 0x000fe2000f8e20ff */
[----:B------:R-:W-:Y:S01]  /*2e30*/  @UP3 ULEA UR6, UR14, UR5, 0x3 ;  /* 0x000000050e063291 */ /* 0x000fe2000f8e18ff */
[----:B------:R-:W-:Y:S01]  /*2e40*/  PLOP3.LUT P2, PT, PT, PT, PT, 0x80, 0x8 ;  /* 0x000000000008781c */ /* 0x000fe20003f4f070 */
[----:B------:R-:W-:Y:S01]  /*2e50*/  ULEA UR7, UR15, UR5, 0x3 ;  /* 0x000000050f077291 */ /* 0x000fe2000f8e18ff */
[----:B------:R-:W-:Y:S02]  /*2e60*/  PRMT R3, RZ, 0x654, R3 ;  /* 0x00000654ff037816 */ /* 0x000fe40000000003 */
[----:B------:R-:W2:Y:S01]  /*2e70*/  LDS.128 R4, [R4+0x100] ;  /* 0x0001000004047984 */ /* 0x000ea20000000c00 */
[----:B-1----:R-:W-:Y:S02]  /*2e80*/  @P0 SHF.L.U32 R2, R8, 0x1f, RZ ;  /* 0x0000001f08020819 */ /* 0x002fe400000006ff */
[----:B------:R-:W-:Y:S01]  /*2e90*/  SHF.L.U32 R0, R11, 0x1f, RZ ;  /* 0x0000001f0b007819 */ /* 0x000fe200000006ff */
[----:B------:R-:W-:Y:S01]  /*2ea0*/  @!PT LDS RZ, [RZ] ;  /* 0x00000000fffff984 */ /* 0x000fe20000000800 */
[----:B------:R-:W-:Y:S01]  /*2eb0*/  @!PT LDS RZ, [RZ] ;  /* 0x00000000fffff984 */ /* 0x000fe20000000800 */
[----:B------:R-:W-:Y:S01]  /*2ec0*/  @!PT LDS RZ, [RZ] ;  /* 0x00000000fffff984 */ /* 0x000fe20000000800 */
[----:B------:R-:W-:Y:S01]  /*2ed0*/  @!PT LDS RZ, [RZ] ;  /* 0x00000000fffff984 */ /* 0x000fe20000000800 */
[----:B------:R1:W-:Y:S06]  /*2ee0*/  MEMBAR.ALL.CTA ;  /* 0x0000000000007992 */ /* 0x0003ec0000008000 */
[----:B-1----:R-:W1:Y:S02]  /*2ef0*/  FENCE.VIEW.ASYNC.S ;  /* 0x00000000000073c6 */ /* 0x002e640000000000 */
[----:B-1----:R1:W-:Y:S01]  /*2f00*/  SYNCS.ARRIVE.TRANS64.RED.A1T0 RZ, [R3+URZ], RZ ;  /* 0x000000ff03ff79a7 */ /* 0x0023e200081004ff */
[----:B------:R1:W3:Y:S01]  /*2f10*/  @P0 SYNCS.PHASECHK.TRANS64.TRYWAIT P2, [UR6], R2 ;  /* 0x00000002ff0005a7 */ /* 0x0002e20008041106 */
[----:B------:R-:W-:Y:S01]  /*2f20*/  ULEA.HI UR6, UR15, UR15, URZ, 0x1 ;  /* 0x0000000f0f067291 */ /* 0x000fe2000f8f08ff */
[----:B--2---:R-:W-:-:S03]  /*2f30*/  LOP3.LUT P1, RZ, R6, 0x1, RZ, 0xc0, !PT ;  /* 0x0000000106ff7812 */ /* 0x004fc6000782c0ff */
[----:B------:R-:W-:Y:S02]  /*2f40*/  USHF.L.U32 UR8, UR6, 0x6, URZ ;  /* 0x0000000606087899 */ /* 0x000fe400080006ff */
[----:B------:R-:W-:Y:S02]  /*2f50*/  ULOP3.LUT UR6, UR6, 0xffe, URZ, 0xc0, !UPT ;  /* 0x00000ffe06067892 */ /* 0x000fe4000f8ec0ff */
[----:B------:R-:W-:Y:S02]  /*2f60*/  ULOP3.LUT UR8, UR8, 0xffffff80, URZ, 0xc0, !UPT ;  /* 0xffffff8008087892 */ /* 0x000fe4000f8ec0ff */
[----:B------:R-:W-:Y:S02]  /*2f70*/  UIADD3 UR6, UPT, UPT, -UR6, UR15, URZ ;  /* 0x0000000f06067290 */ /* 0x000fe4000fffe1ff */
[----:B------:R-:W-:Y:S01]  /*2f80*/  UIADD3 UR8, UPT, UPT, UR16, UR8, URZ ;  /* 0x0000000810087290 */ /* 0x000fe2000fffe0ff */
[----:B------:R-:W2:Y:S03]  /*2f90*/  SYNCS.PHASECHK.TRANS64.TRYWAIT P0, [UR7+0xb0], R0 ;  /* 0x0000b000ff0075a7 */ /* 0x000ea60008001107 */
[----:B------:R-:W-:Y:S01]  /*2fa0*/  ULEA UR8, UR6, UR8, 0x14 ;  /* 0x0000000806087291 */ /* 0x000fe2000f8ea0ff */
[----:B-123--:R-:W-:Y:S11]  /*2fb0*/  @!P0 BRA `(.L_x_52) ;  /* 0x0000004c002c8947 */ /* 0x00eff60003800000 */
.L_x_142:
[----:B------:R-:W-:Y:S01]  /*2fc0*/  IADD3 R10, PT, PT, R10, 0x1, RZ ;  /* 0x000000010a0a7810 */ /* 0x000fe20007ffe0ff */
[----:B------:R-:W-:Y:S06]  /*2fd0*/  BRA.U !UP3, `(.L_x_53) ;  /* 0x000000010bc07547 */ /* 0x000fec000b800000 */
[----:B------:R-:W-:Y:S01]  /*2fe0*/  UPLOP3.LUT UP4, UPT, UPT, UPT, UPT, 0x40, 0x4 ;  /* 0x000000000004789c */ /* 0x000fe20003f8e870 */
[----:B------:R-:W-:Y:S01]  /*2ff0*/  UMOV UR13, UR9 ;  /* 0x00000009000d7c82 */ /* 0x000fe20008000000 */
[----:B------:R-:W-:Y:S01]  /*3000*/  UMOV UR12, UR4 ;  /* 0x00000004000c7c82 */ /* 0x000fe20008000000 */
[----:B------:R-:W-:-:S08]  /*3010*/  UMOV UR17, UR14 ;  /* 0x0000000e00117c82 */ /* 0x000fd00008000000 */
.L_x_56:
[----:B------:R-:W-:Y:S02]  /*3020*/  UIADD3 UR13, UPT, UPT, UR13, 0x1, URZ ;  /* 0x000000010d0d7890 */ /* 0x000fe4000fffe0ff */
[----:B--2---:R-:W-:Y:S02]  /*3030*/  ULEA UR6, UR17, UR5, 0x3 ;  /* 0x0000000511067291 */ /* 0x004fe4000f8e18ff */
[----:B------:R-:W-:Y:S01]  /*3040*/  UISETP.NE.AND UP0, UPT, UR13, URZ, UPT ;  /* 0x000000ff0d00728c */ /* 0x000fe2000bf05270 */
[----:B---3--:R-:W-:Y:S10]  /*3050*/  @P2 BRA `(.L_x_54) ;  /* 0x00000000000c2947 */ /* 0x008ff40003800000 */
[----:B-1----:R-:W-:Y:S04]  /*3060*/  SHF.L.U32 R2, R8, 0x1f, RZ ;  /* 0x0000001f08027819 */ /* 0x002fe800000006ff */
[----:B------:R-:W1:Y:S02]  /*3070*/  SYNCS.PHASECHK.TRANS64.TRYWAIT P0, [UR6], R2 ;  /* 0x00000002ff0075a7 */ /* 0x000e640008001106 */
[----:B-1----:R-:W-:Y:S05]  /*3080*/  @!P0 BRA `(.L_x_55) ;  /* 0x0000004c00108947 */ /* 0x002fea0003800000 */
.L_x_54:
[----:B------:R-:W-:Y:S01]  /*3090*/  UISETP.NE.AND UP1, UPT, UR12, 0x1, UPT ;  /* 0x000000010c00788c */ /* 0x000fe2000bf25270 */
[----:B------:R-:W-:Y:S01]  /*30a0*/  PLOP3.LUT P2, PT, PT, PT, PT, 0x80, 0x8 ;  /* 0x000000000008781c */ /* 0x000fe20003f4f070 */
[----:B------:R-:W-:Y:S02]  /*30b0*/  UIADD3 UR14, UPT, UPT, UR17, 0x1, URZ ;  /* 0x00000001110e7890 */ /* 0x000fe4000fffe0ff */
[----:B------:R-:W-:Y:S02]  /*30c0*/  ULEA UR28, UR17, UR11, 0xa ;  /* 0x0000000b111c7291 */ /* 0x000fe4000f8e50ff */
[----:B------:R-:W-:Y:S01]  /*30d0*/  UISETP.NE.AND UP2, UPT, UR14, 0x2, UPT ;  /* 0x000000020e00788c */ /* 0x000fe2000bf45270 */
[----:B------:R-:W-:Y:S01]  /*30e0*/  PLOP3.LUT P0, PT, PT, PT, UP1, 0x80, 0x8 ;  /* 0x000000000008781c */ /* 0x000fe20003f0f018 */
[----:B------:R-:W-:Y:S02]  /*30f0*/  UIADD3 UR40, UPT, UPT, UR28, 0x2, URZ ;  /* 0x000000021c287890 */ /* 0x000fe4000fffe0ff */
[----:B------:R-:W-:Y:S02]  /*3100*/  USEL UR27, URZ, 0x1, UP2 ;  /* 0x00000001ff1b7887 */ /* 0x000fe40009000000 */
[----:B------:R-:W-:Y:S02]  /*3110*/  USEL UR14, UR14, URZ, UP2 ;  /* 0x000000ff0e0e7287 */ /* 0x000fe40009000000 */
[----:B------:R-:W-:Y:S02]  /*3120*/  UIADD3 UR36, UPT, UPT, UR28, 0x4, URZ ;  /* 0x000000041c247890 */ /* 0x000fe4000fffe0ff */
[----:B------:R-:W-:Y:S01]  /*3130*/  @UP1 ULEA UR26, UR14, UR5, 0x3 ;  /* 0x000000050e1a1291 */ /* 0x000fe2000f8e18ff */
[----:B------:R-:W-:Y:S01]  /*3140*/  LOP3.LUT R8, R8, UR27, RZ, 0x3c, !PT ;  /* 0x0000001b08087c12 */ /* 0x000fe2000f8e3cff */
[----:B------:R-:W-:Y:S02]  /*3150*/  UIADD3 UR32, UPT, UPT, UR28, 0x6, URZ ;  /* 0x000000061c207890 */ /* 0x000fe4000fffe0ff */
[----:B------:R-:W-:Y:S01]  /*3160*/  UIADD3 UR6, UPT, UPT, UR6, 0x10, URZ ;  /* 0x0000001006067890 */ /* 0x000fe2000fffe0ff */
[----:B-1----:R-:W-:Y:S01]  /*3170*/  @P0 SHF.L.U32 R0, R8, 0x1f, RZ ;  /* 0x0000001f08000819 */ /* 0x002fe200000006ff */
[----:B------:R-:W-:Y:S01]  /*3180*/  UIADD3 UR12, UPT, UPT, UR12, -0x1, URZ ;  /* 0xffffffff0c0c7890 */ /* 0x000fe2000fffe0ff */
[----:B------:R-:W-:Y:S02]  /*3190*/  UMOV UR29, 0x40004040 ;  /* 0x40004040001d7882 */ /* 0x000fe40000000000 */
[----:B------:R2:W3:Y:S01]  /*31a0*/  @P0 SYNCS.PHASECHK.TRANS64.TRYWAIT P2, [UR26], R0 ;  /* 0x00000000ff0005a7 */ /* 0x0004e2000804111a */
[----:B------:R-:W-:Y:S01]  /*31b0*/  ULEA UR26, UR17, UR10, 0x9 ;  /* 0x0000000a111a7291 */ /* 0x000fe2000f8e48ff */
[----:B------:R-:W-:Y:S01]  /*31c0*/  UMOV UR27, 0x40004040 ;  /* 0x40004040001b7882 */ /* 0x000fe20000000000 */
[----:B------:R-:W-:Y:S02]  /*31d0*/  UMOV UR41, 0x40004040 ;  /* 0x4000404000297882 */ /* 0x000fe40000000000 */
[----:B------:R-:W-:Y:S02]  /*31e0*/  UIADD3 UR38, UPT, UPT, UR26, 0x2, URZ ;  /* 0x000000021a267890 */ /* 0x000fe4000fffe0ff */
[----:B------:R-:W-:Y:S02]  /*31f0*/  UIADD3 UR34, UPT, UPT, UR26, 0x4, URZ ;  /* 0x000000041a227890 */ /* 0x000fe4000fffe0ff */
[----:B------:R-:W-:Y:S01]  /*3200*/  UIADD3 UR30, UPT, UPT, UR26, 0x6, URZ ;  /* 0x000000061a1e7890 */ /* 0x000fe2000fffe0ff */
[----:B------:R2:W-:Y:S01]  /*3210*/  UTCHMMA gdesc[UR26], gdesc[UR28], tmem[UR8], tmem[UR24], idesc[UR25], UP4 ;  /* 0x00ff181c1a0075ea */ /* 0x0005e2000a000008 */
[----:B------:R-:W-:Y:S01]  /*3220*/  UPLOP3.LUT UP4, UPT, UPT, UPT, UPT, 0x80, 0x8 ;  /* 0x000000000008789c */ /* 0x000fe20003f8f070 */
[----:B------:R-:W-:Y:S01]  /*3230*/  UMOV UR39, 0x40004040 ;  /* 0x4000404000277882 */ /* 0x000fe20000000000 */
[----:B------:R-:W-:Y:S01]  /*3240*/  UMOV UR37, 0x40004040 ;  /* 0x4000404000257882 */ /* 0x000fe20000000000 */
[----:B------:R2:W-:Y:S01]  /*3250*/  UTCHMMA gdesc[UR38], gdesc[UR40], tmem[UR8], tmem[UR22], idesc[UR23], UPT ;  /* 0x00ff1628260075ea */ /* 0x0005e2000b800008 */
[----:B------:R-:W-:Y:S01]  /*3260*/  UMOV UR35, 0x40004040 ;  /* 0x4000404000237882 */ /* 0x000fe20000000000 */
[----:B------:R-:W-:Y:S01]  /*3270*/  UMOV UR33, 0x40004040 ;  /* 0x4000404000217882 */ /* 0x000fe20000000000 */
[----:B------:R-:W-:Y:S01]  /*3280*/  UMOV UR31, 0x40004040 ;  /* 0x40004040001f7882 */ /* 0x000fe20000000000 */
[----:B------:R2:W-:Y:S01]  /*3290*/  UTCHMMA gdesc[UR34], gdesc[UR36], tmem[UR8], tmem[UR20], idesc[UR21], UPT ;  /* 0x00ff1424220075ea */ /* 0x0005e2000b800008 */
[----:B------:R2:W-:Y:S01]  /*32a0*/  UTCHMMA gdesc[UR30], gdesc[UR32], tmem[UR8], tmem[UR18], idesc[UR19], UPT ;  /* 0x00ff12201e0075ea */ /* 0x0005e2000b800008 */
[----:B------:R2:W-:Y:S01]  /*32b0*/  UTCBAR [UR6], URZ ;  /* 0x000000ff060073e9 */ /* 0x0005e200080000ff */
[----:B------:R-:W-:Y:S01]  /*32c0*/  UMOV UR17, UR14 ;  /* 0x0000000e00117c82 */ /* 0x000fe20008000000 */
[----:B------:R-:W-:Y:S05]  /*32d0*/  BRA.U UP0, `(.L_x_56) ;  /* 0xfffffffd00507547 */ /* 0x000fea000b83ffff */
.L_x_53:
[----:B------:R-:W-:Y:S01]  /*32e0*/  UIADD3 UR15, UPT, UPT, UR15, 0x1, URZ ;  /* 0x000000010f0f7890 */ /* 0x000fe2000fffe0ff */
[C---:B------:R-:W-:Y:S01]  /*32f0*/  ISETP.NE.AND P0, PT, R10.reuse, 0x2, PT ;  /* 0x000000020a00780c */ /* 0x040fe20003f05270 */
[----:B------:R-:W-:Y:S02]  /*3300*/  UIADD3 UR7, UPT, UPT, UR7, 0x90, URZ ;  /* 0x0000009007077890 */ /* 0x000fe4000fffe0ff */
[----:B------:R-:W-:Y:S01]  /*3310*/  UISETP.NE.AND UP0, UPT, UR15, 0x4, UPT ;  /* 0x000000040f00788c */ /* 0x000fe2000bf05270 */
[----:B-12---:R-:W-:Y:S02]  /*3320*/  SEL R0, RZ, 0x1, P0 ;  /* 0x00000001ff007807 */ /* 0x006fe40000000000 */
[----:B------:R-:W-:Y:S01]  /*3330*/  SEL R10, R10, RZ, P0 ;  /* 0x000000ff0a0a7207 */ /* 0x000fe20000000000 */
[----:B------:R-:W-:Y:S01]  /*3340*/  USEL UR6, URZ, 0x1, UP0 ;  /* 0x00000001ff067887 */ /* 0x000fe20008000000 */
[----:B------:R-:W-:Y:S01]  /*3350*/  LOP3.LUT R9, R9, R0, RZ, 0x3c, !PT ;  /* 0x0000000009097212 */ /* 0x000fe200078e3cff */
[----:B------:R-:W-:Y:S01]  /*3360*/  USEL UR15, UR15, URZ, UP0 ;  /* 0x000000ff0f0f7287 */ /* 0x000fe20008000000 */
[----:B------:R1:W-:Y:S03]  /*3370*/  UTCBAR [UR7], URZ ;  /* 0x000000ff070073e9 */ /* 0x0003e600080000ff */
[----:B------:R-:W-:Y:S01]  /*3380*/  LOP3.LUT R11, R11, UR6, RZ, 0x3c, !PT ;  /* 0x000000060b0b7c12 */ /* 0x000fe2000f8e3cff */
[----:B------:R-:W-:Y:S07]  /*3390*/  @P1 BRA `(.L_x_57) ;  /* 0xfffffff800881947 */ /* 0x000fee000383ffff */
[----:B------:R-:W2:Y:S01]  /*33a0*/  S2UR UR4, SR_CgaCtaId ;  /* 0x00000000000479c3 */ /* 0x000ea20000008800 */
[----:B------:R-:W-:Y:S01]  /*33b0*/  ELECT P0, URZ, PT ;  /* 0x0000000000ff782f */ /* 0x000fe20003800000 */
[----:B------:R-:W-:Y:S01]  /*33c0*/  IMAD.MOV.U32 R0, RZ, RZ, 0x1 ;  /* 0x00000001ff007424 */ /* 0x000fe200078e00ff */
[----:B------:R-:W-:Y:S01]  /*33d0*/  UIADD3 UR5, UPT, UPT, UR5, 0xb0, URZ ;  /* 0x000000b005057890 */ /* 0x000fe2000fffe0ff */
[----:B------:R-:W-:Y:S01]  /*33e0*/  SHF.L.U32 R2, R11, 0x1f, RZ ;  /* 0x0000001f0b027819 */ /* 0x000fe200000006ff */
[----:B------:R-:W-:-:S03]  /*33f0*/  UMOV UR6, 0x40 ;  /* 0x0000004000067882 */ /* 0x000fc60000000000 */
[----:B------:R-:W-:Y:S01]  /*3400*/  UVIRTCOUNT.DEALLOC.SMPOOL 0x80 ;  /* 0x000000800000784c */ /* 0x000fe20000000000 */
[----:B--2---:R-:W-:Y:S02]  /*3410*/  ULEA UR4, UR4, UR6, 0x18 ;  /* 0x0000000604047291 */ /* 0x004fe4000f8ec0ff */
[----:B------:R-:W-:-:S07]  /*3420*/  ULEA UR6, UR15, UR5, 0x3 ;  /* 0x000000050f067291 */ /* 0x000fce000f8e18ff */
[----:B------:R2:W-:Y:S02]  /*3430*/  @P0 STS.U8 [UR4+0x1c], R0 ;  /* 0x00001c00ff000988 */ /* 0x0005e40008000004 */
[----:B------:R-:W4:Y:S02]  /*3440*/  SYNCS.PHASECHK.TRANS64.TRYWAIT P0, [UR6], R2 ;  /* 0x00000002ff0075a7 */ /* 0x000f240008001106 */
[----:B--2-4-:R-:W-:Y:S05]  /*3450*/  @!P0 BRA `(.L_x_58) ;  /* 0x0000004800348947 */ /* 0x014fea0003800000 */
.L_x_145:
[----:B-1----:R-:W-:-:S04]  /*3460*/  UIADD3 UR7, UPT, UPT, UR15, 0x1, URZ ;  /* 0x000000010f077890 */ /* 0x002fc8000fffe0ff */
[----:B------:R-:W-:-:S04]  /*3470*/  UISETP.NE.AND UP0, UPT, UR7, 0x4, UPT ;  /* 0x000000040700788c */ /* 0x000fc8000bf05270 */
[----:B------:R-:W-:Y:S02]  /*3480*/  USEL UR8, URZ, 0x1, UP0 ;  /* 0x00000001ff087887 */ /* 0x000fe40008000000 */
[----:B------:R-:W-:-:S04]  /*3490*/  USEL UR7, UR7, URZ, UP0 ;  /* 0x000000ff07077287 */ /* 0x000fc80008000000 */
[----:B------:R-:W-:Y:S01]  /*34a0*/  ULEA UR6, UR7, UR5, 0x3 ;  /* 0x0000000507067291 */ /* 0x000fe2000f8e18ff */
[----:B--2---:R-:W-:-:S04]  /*34b0*/  LOP3.LUT R2, R11, UR8, RZ, 0x3c, !PT ;  /* 0x000000080b027c12 */ /* 0x004fc8000f8e3cff */
[----:B------:R-:W-:-:S04]  /*34c0*/  SHF.L.U32 R3, R2, 0x1f, RZ ;  /* 0x0000001f02037819 */ /* 0x000fc800000006ff */
[----:B------:R-:W1:Y:S02]  /*34d0*/  SYNCS.PHASECHK.TRANS64.TRYWAIT P0, [UR6], R3 ;  /* 0x00000003ff0075a7 */ /* 0x000e640008001106 */
[----:B-1----:R-:W-:Y:S05]  /*34e0*/  @!P0 BRA `(.L_x_59) ;  /* 0x0000004800288947 */ /* 0x002fea0003800000 */
.L_x_147:
[----:B------:R-:W-:-:S04]  /*34f0*/  UIADD3 UR7, UPT, UPT, UR7, 0x1, URZ ;  /* 0x0000000107077890 */ /* 0x000fc8000fffe0ff */
[----:B------:R-:W-:-:S04]  /*3500*/  UISETP.NE.AND UP0, UPT, UR7, 0x4, UPT ;  /* 0x000000040700788c */ /* 0x000fc8000bf05270 */
[----:B------:R-:W-:Y:S02]  /*3510*/  USEL UR8, URZ, 0x1, UP0 ;  /* 0x00000001ff087887 */ /* 0x000fe40008000000 */
[----:B------:R-:W-:-:S04]  /*3520*/  USEL UR7, UR7, URZ, UP0 ;  /* 0x000000ff07077287 */ /* 0x000fc80008000000 */
[----:B------:R-:W-:Y:S01]  /*3530*/  ULEA UR6, UR7, UR5, 0x3 ;  /* 0x0000000507067291 */ /* 0x000fe2000f8e18ff */
[----:B------:R-:W-:-:S04]  /*3540*/  LOP3.LUT R2, R2, UR8, RZ, 0x3c, !PT ;  /* 0x0000000802027c12 */ /* 0x000fc8000f8e3cff */
[----:B-1----:R-:W-:-:S04]  /*3550*/  SHF.L.U32 R3, R2, 0x1f, RZ ;  /* 0x0000001f02037819 */ /* 0x002fc800000006ff */
[----:B------:R-:W1:Y:S02]  /*3560*/  SYNCS.PHASECHK.TRANS64.TRYWAIT P0, [UR6], R3 ;  /* 0x00000003ff0075a7 */ /* 0x000e640008001106 */
[----:B-1----:R-:W-:Y:S05]  /*3570*/  @!P0 BRA `(.L_x_60) ;  /* 0x00000048001c8947 */ /* 0x002fea0003800000 */
.L_x_149:
[----:B------:R-:W-:-:S04]  /*3580*/  UIADD3 UR7, UPT, UPT, UR7, 0x1, URZ ;  /* 0x0000000107077890 */ /* 0x000fc8000fffe0ff */
[----:B------:R-:W-:-:S04]  /*3590*/  UISETP.NE.AND UP0, UPT, UR7, 0x4, UPT ;  /* 0x000000040700788c */ /* 0x000fc8000bf05270 */
[----:B------:R-:W-:Y:S02]  /*35a0*/  USEL UR6, URZ, 0x1, UP0 ;  /* 0x00000001ff067887 */ /* 0x000fe40008000000 */
[----:B------:R-:W-:-:S04]  /*35b0*/  USEL UR7, UR7, URZ, UP0 ;  /* 0x000000ff07077287 */ /* 0x000fc80008000000 */
[----:B------:R-:W-:Y:S01]  /*35c0*/  ULEA UR7, UR7, UR5, 0x3 ;  /* 0x0000000507077291 */ /* 0x000fe2000f8e18ff */
[----:B------:R-:W-:-:S04]  /*35d0*/  LOP3.LUT R2, R2, UR6, RZ, 0x3c, !PT ;  /* 0x0000000602027c12 */ /* 0x000fc8000f8e3cff */
[----:B------:R-:W-:-:S04]  /*35e0*/  SHF.L.U32 R2, R2, 0x1f, RZ ;  /* 0x0000001f02027819 */ /* 0x000fc800000006ff */
[----:B------:R-:W2:Y:S02]  /*35f0*/  SYNCS.PHASECHK.TRANS64.TRYWAIT P0, [UR7], R2 ;  /* 0x00000002ff0075a7 */ /* 0x000ea40008001107 */
[----:B--2---:R-:W-:Y:S05]  /*3600*/  @!P0 BRA `(.L_x_61) ;  /* 0x0000004800108947 */ /* 0x004fea0003800000 */
.L_x_151:
[----:B------:R-:W-:Y:S01]  /*3610*/  NOP ;  /* 0x0000000000007918 */ /* 0x000fe20000000000 */
[----:B-1----:R-:W1:Y:S01]  /*3620*/  LDS R0, [UR4+0x14] ;  /* 0x00001404ff007984 */ /* 0x002e620008000800 */
[----:B------:R-:W-:Y:S01]  /*3630*/  ULOP3.LUT UR6, UR16, 0xffff, URZ, 0xc0, !UPT ;  /* 0x0000ffff10067892 */ /* 0x000fe2000f8ec0ff */
[----:B------:R-:W-:Y:S01]  /*3640*/  UMOV UR8, 0xffff ;  /* 0x0000ffff00087882 */ /* 0x000fe20000000000 */
[----:B------:R-:W-:Y:S02]  /*3650*/  UMOV UR5, 0x1 ;  /* 0x0000000100057882 */ /* 0x000fe40000000000 */
[----:B------:R-:W-:-:S04]  /*3660*/  USHF.R.U32.HI UR6, URZ, 0x5, UR6 ;  /* 0x00000005ff067899 */ /* 0x000fc80008011606 */
[----:B------:R-:W-:Y:S02]  /*3670*/  USHF.L.U32 UR8, UR8, UR6, URZ ;  /* 0x0000000608087299 */ /* 0x000fe400080006ff */
[----:B------:R-:W-:-:S04]  /*3680*/  USHF.L.U32 UR5, UR5, UR6, URZ ;  /* 0x0000000605057299 */ /* 0x000fc800080006ff */
[----:B-1----:R-:W-:-:S04]  /*3690*/  LOP3.LUT R0, R0, UR8, RZ, 0xc0, !PT ;  /* 0x0000000800007c12 */ /* 0x002fc8000f8ec0ff */
[----:B------:R-:W-:-:S13]  /*36a0*/  ISETP.NE.AND P0, PT, R0, UR8, PT ;  /* 0x0000000800007c0c */ /* 0x000fda000bf05270 */
[----:B------:R-:W-:Y:S05]  /*36b0*/  @P0 BRA `(.L_x_62) ;  /* 0x0000000000580947 */ /* 0x000fea0003800000 */
[----:B------:R-:W1:Y:S02]  /*36c0*/  LDS R0, [UR4+0x18] ;  /* 0x00001804ff007984 */ /* 0x000e640008000800 */
[----:B-1----:R-:W-:-:S04]  /*36d0*/  LOP3.LUT R0, R0, UR5, RZ, 0xc0, !PT ;  /* 0x0000000500007c12 */ /* 0x002fc8000f8ec0ff */
[----:B------:R-:W-:-:S13]  /*36e0*/  ISETP.NE.AND P0, PT, R0, UR5, PT ;  /* 0x0000000500007c0c */ /* 0x000fda000bf05270 */
[----:B------:R-:W-:Y:S05]  /*36f0*/  @P0 BRA `(.L_x_63) ;  /* 0x00000000003c0947 */ /* 0x000fea0003800000 */
[----:B------:R-:W1:Y:S01]  /*3700*/  S2R R2, SR_LANEID ;  /* 0x0000000000027919 */ /* 0x000e620000000000 */
[----:B------:R-:W-:Y:S01]  /*3710*/  ULOP3.LUT UR8, URZ, UR8, URZ, 0x33, !UPT ;  /* 0x00000008ff087292 */ /* 0x000fe2000f8e33ff */
[----:B------:R-:W-:Y:S02]  /*3720*/  VOTEU.ANY UR7, UPT, PT ;  /* 0x0000000000077886 */ /* 0x000fe400038e0100 */
[----:B------:R-:W-:-:S03]  /*3730*/  UFLO.U32 UR7, UR7 ;  /* 0x00000007000772bd */ /* 0x000fc600080e0000 */
[----:B------:R-:W-:-:S04]  /*3740*/  IMAD.U32 R0, RZ, RZ, UR8 ;  /* 0x00000008ff007e24 */ /* 0x000fc8000f8e00ff */
[----:B------:R2:W4:Y:S02]  /*3750*/  REDUX UR6, R0 ;  /* 0x00000000000673c4 */ /* 0x0005240000000000 */
[----:B------:R1:W-:Y:S02]  /*3760*/  UTCATOMSWS.AND URZ, UR8 ;  /* 0x0000000800ff79e3 */ /* 0x0003e40008000000 */
[----:B-1----:R-:W-:Y:S02]  /*3770*/  ISETP.EQ.U32.AND P0, PT, R2, UR7, PT ;  /* 0x0000000702007c0c */ /* 0x002fe4000bf02070 */
[----:B--2---:R-:W-:Y:S02]  /*3780*/  LOP3.LUT R0, RZ, UR5, RZ, 0x33, !PT ;  /* 0x00000005ff007c12 */ /* 0x004fe4000f8e33ff */
[----:B----4-:R-:W-:Y:S02]  /*3790*/  MOV R2, UR6 ;  /* 0x0000000600027c02 */ /* 0x010fe40008000f00 */
[----:B------:R-:W1:Y:S07]  /*37a0*/  REDUX UR5, R0 ;  /* 0x00000000000573c4 */ /* 0x000e6e0000000000 */
[----:B------:R2:W-:Y:S01]  /*37b0*/  @P0 ATOMS.AND RZ, [UR4+0x14], R2 ;  /* 0x00001402ffff098c */ /* 0x0005e2000a800004 */
[----:B-1----:R-:W-:-:S05]  /*37c0*/  IMAD.U32 R0, RZ, RZ, UR5 ;  /* 0x00000005ff007e24 */ /* 0x002fca000f8e00ff */
[----:B------:R2:W-:Y:S01]  /*37d0*/  @P0 ATOMS.AND RZ, [UR4+0x18], R0 ;  /* 0x00001800ffff098c */ /* 0x0005e2000a800004 */
[----:B------:R-:W-:Y:S05]  /*37e0*/  BRA `(.L_x_64) ;  /* 0x0000000000147947 */ /* 0x000fea0003800000 */
.L_x_63:
[----:B------:R-:W-:Y:S02]  /*37f0*/  MOV R2, 0x3810 ;  /* 0x0000381000027802 */ /* 0x000fe40000000f00 */
[----:B---3-5:R-:W-:Y:S05]  /*3800*/  CALL.REL.NOINC `($__internal_0_$__cuda_sm10x_tcgen05_guardrail_trap_col_being_dealloced_not_returned_by_alloc) ;  /* 0x0000004800f87944 */ /* 0x028fea0003c00000 */
[----:B------:R-:W-:Y:S05]  /*3810*/  BRA `(.L_x_64) ;  /* 0x0000000000087947 */ /* 0x000fea0003800000 */
.L_x_62:
[----:B------:R-:W-:Y:S02]  /*3820*/  MOV R2, 0x3840 ;  /* 0x0000384000027802 */ /* 0x000fe40000000f00 */
[----:B---3-5:R-:W-:Y:S05]  /*3830*/  CALL.REL.NOINC `($__internal_2_$__cuda_sm10x_tcgen05_guardrail_trap_unallocated_columns_being_dealloced) ;  /* 0x0000004c00047944 */ /* 0x028fea0003c00000 */
.L_x_64:
[----:B------:R-:W-:Y:S01]  /*3840*/  NOP ;  /* 0x0000000000007918 */ /* 0x000fe20000000000 */
[----:B------:R-:W-:Y:S05]  /*3850*/  EXIT ;  /* 0x000000000000794d */ /* 0x000fea0003800000 */
.L_x_46:
[----:B------:R-:W-:-:S09]  /*3860*/  UISETP.NE.OR UP2, UPT, UR8, 0x3, !UP2 ;  /* 0x000000030800788c */ /* 0x000fd2000d745670 */
[----:B------:R-:W-:Y:S05]  /*3870*/  BRA.U UP2, `(.L_x_65) ;  /* 0x0000001102047547 */ /* 0x000fea000b800000 */
[----:B------:R-:W1:Y:S01]  /*3880*/  LDC R0, c[0x0][0xb30] ;  /* 0x0002cc00ff007b82 */ /* 0x000e620000000800 */
[----:B------:R-:W2:Y:S01]  /*3890*/  LDCU.64 UR8, c[0x0][0x888] ;  /* 0x00011100ff0877ac */ /* 0x000ea20008000a00 */
[----:B------:R-:W-:Y:S01]  /*38a0*/  IMAD.MOV.U32 R30, RZ, RZ, 0x1 ;  /* 0x00000001ff1e7424 */ /* 0x000fe200078e00ff */
[----:B------:R-:W-:Y:S01]  /*38b0*/  CS2R R28, SRZ ;  /* 0x00000000001c7805 */ /* 0x000fe2000001ff00 */
[----:B------:R-:W-:Y:S01]  /*38c0*/  IMAD.MOV.U32 R25, RZ, RZ, 0x2000 ;  /* 0x00002000ff197424 */ /* 0x000fe200078e00ff */
[----:B------:R-:W4:Y:S03]  /*38d0*/  LDCU.64 UR4, c[0x0][0x890] ;  /* 0x00011200ff0477ac */ /* 0x000f260008000a00 */
[----:B------:R-:W3:Y:S01]  /*38e0*/  LDC R24, c[0x0][0x370] ;  /* 0x0000dc00ff187b82 */ /* 0x000ee20000000800 */
[----:B------:R-:W-:Y:S01]  /*38f0*/  UMOV UR7, 0x400 ;  /* 0x0000040000077882 */ /* 0x000fe20000000000 */
[----:B------:R-:W-:-:S02]  /*3900*/  UPLOP3.LUT UP1, UPT, UPT, UPT, UPT, 0x40, 0x4 ;  /* 0x000000000004789c */ /* 0x000fc40003f2e870 */
[----:B------:R-:W-:-:S04]  /*3910*/  ULEA UR7, UR37, UR7, 0x18 ;  /* 0x0000000725077291 */ /* 0x000fc8000f8ec0ff */
[----:B------:R-:W3:Y:S01]  /*3920*/  LDC R3, c[0x0][0xb0c] ;  /* 0x0002c300ff037b82 */ /* 0x000ee20000000800 */
[----:B------:R-:W-:Y:S02]  /*3930*/  UIADD3 UR13, UPT, UPT, UR7, 0x38, URZ ;  /* 0x00000038070d7890 */ /* 0x000fe4000fffe0ff */
[----:B--2---:R-:W-:Y:S02]  /*3940*/  UISETP.NE.U32.AND UP2, UPT, UR8, URZ, UPT ;  /* 0x000000ff0800728c */ /* 0x004fe4000bf45070 */
[----:B------:R-:W-:Y:S02]  /*3950*/  UIADD3 UR33, UPT, UPT, UR7, 0x20, URZ ;  /* 0x0000002007217890 */ /* 0x000fe4000fffe0ff */
[----:B----4-:R-:W-:Y:S01]  /*3960*/  UISETP.NE.U32.AND UP3, UPT, UR4, URZ, UPT ;  /* 0x000000ff0400728c */ /* 0x010fe2000bf65070 */
[----:B------:R-:W2:Y:S01]  /*3970*/  LDC R18, c[0x0][0xb20] ;  /* 0x0002c800ff127b82 */ /* 0x000ea20000000800 */
[----:B-1----:R-:W-:Y:S01]  /*3980*/  ISETP.NE.AND P1, PT, R0, 0x1, PT ;  /* 0x000000010000780c */ /* 0x002fe20003f25270 */
[----:B------:R-:W-:-:S02]  /*3990*/  UISETP.NE.AND.EX UP2, UPT, UR9, URZ, UPT, UP2 ;  /* 0x000000ff0900728c */ /* 0x000fc4000bf45320 */
[----:B------:R-:W-:Y:S02]  /*39a0*/  UIADD3 UR25, UPT, UPT, UR7, 0x28, URZ ;  /* 0x0000002807197890 */ /* 0x000fe4000fffe0ff */
[----:B------:R-:W-:Y:S02]  /*39b0*/  UIADD3 UR17, UPT, UPT, UR7, 0x30, URZ ;  /* 0x0000003007117890 */ /* 0x000fe4000fffe0ff */
[----:B-----5:R-:W1:Y:S01]  /*39c0*/  LDC.64 R32, c[0x0][0x348] ;  /* 0x0000d200ff207b82 */ /* 0x020e620000000a00 */
[----:B------:R-:W-:Y:S02]  /*39d0*/  UPRMT UR13, UR37, 0x654, UR13 ;  /* 0x00000654250d7896 */ /* 0x000fe4000800000d */
[----:B------:R-:W-:-:S05]  /*39e0*/  UISETP.NE.AND.EX UP3, UPT, UR5, URZ, UPT, UP3 ;  /* 0x000000ff0500728c */ /* 0x000fca000bf65330 */
[----:B------:R-:W4:Y:S08]  /*39f0*/  LDC.64 R16, c[0x0][0xb10] ;  /* 0x0002c400ff107b82 */ /* 0x000f300000000a00 */
[----:B------:R-:W1:Y:S08]  /*3a00*/  LDC.64 R6, c[0x0][0xb18] ;  /* 0x0002c600ff067b82 */ /* 0x000e700000000a00 */
[----:B------:R-:W1:Y:S08]  /*3a10*/  LDC.64 R4, c[0x0][0xb28] ;  /* 0x0002ca00ff047b82 */ /* 0x000e700000000a00 */
[----:B--23--:R-:W1:Y:S02]  /*3a20*/  LDC R19, c[0x0][0x374] ;  /* 0x0000dd00ff137b82 */ /* 0x00ce640000000800 */
.L_x_76:
[C---:B------:R-:W-:Y:S02]  /*3a30*/  LEA R0, R29.reuse, UR7, 0x3 ;  /* 0x000000071d007c11 */ /* 0x040fe4000f8e18ff */
[----:B------:R-:W-:Y:S02]  /*3a40*/  SHF.L.U32 R2, R28, 0x1f, RZ ;  /* 0x0000001f1c027819 */ /* 0x000fe400000006ff */
[----:B------:R-:W-:Y:S02]  /*3a50*/  LEA R20, R29, UR7, 0x4 ;  /* 0x000000071d147c11 */ /* 0x000fe4000f8e20ff */
[----:B--2---:R-:W2:Y:S02]  /*3a60*/  SYNCS.PHASECHK.TRANS64.TRYWAIT P0, [R0+URZ+0x70], R2 ;  /* 0x00007002000075a7 */ /* 0x004ea400080011ff */
[----:B--2---:R-:W-:Y:S05]  /*3a70*/  @!P0 BRA `(.L_x_66) ;  /* 0x00000044000c8947 */ /* 0x004fea0003800000 */
.L_x_152:
[----:B------:R-:W-:Y:S01]  /*3a80*/  ISETP.GE.AND P0, PT, R26, 0x1, PT ;  /* 0x000000011a00780c */ /* 0x000fe20003f06270 */
[----:B------:R-:W3:Y:S01]  /*3a90*/  LDS.128 R20, [R20+0x100] ;  /* 0x0001000014147984 */ /* 0x000ee20000000c00 */
[----:B--2---:R-:W-:Y:S01]  /*3aa0*/  VIADD R0, R0, 0x80 ;  /* 0x0000008000007836 */ /* 0x004fe20000000000 */
[----:B------:R-:W-:Y:S01]  /*3ab0*/  @!PT LDS RZ, [RZ] ;  /* 0x00000000fffff984 */ /* 0x000fe20000000800 */
[----:B------:R-:W-:Y:S01]  /*3ac0*/  @!PT LDS RZ, [RZ] ;  /* 0x00000000fffff984 */ /* 0x000fe20000000800 */
[----:B------:R-:W-:Y:S01]  /*3ad0*/  @!PT LDS RZ, [RZ] ;  /* 0x00000000fffff984 */ /* 0x000fe20000000800 */
[----:B------:R-:W-:Y:S01]  /*3ae0*/  @!PT LDS RZ, [RZ] ;  /* 0x00000000fffff984 */ /* 0x000fe20000000800 */
[----:B------:R2:W-:Y:S06]  /*3af0*/  MEMBAR.ALL.CTA ;  /* 0x0000000000007992 */ /* 0x0005ec0000008000 */
[----:B--2---:R-:W2:Y:S01]  /*3b00*/  FENCE.VIEW.ASYNC.S ;  /* 0x00000000000073c6 */ /* 0x004ea20000000000 */
[----:B------:R-:W-:Y:S04]  /*3b10*/  PRMT R0, RZ, 0x654, R0 ;  /* 0x00000654ff007816 */ /* 0x000fe80000000000 */
[----:B--2---:R2:W-:Y:S01]  /*3b20*/  SYNCS.ARRIVE.TRANS64.RED.A1T0 RZ, [R0+URZ], RZ ;  /* 0x000000ff00ff79a7 */ /* 0x0045e200081004ff */
[----:B---3--:R-:W-:Y:S11]  /*3b30*/  LOP3.LUT P3, RZ, R22, 0x1, RZ, 0xc0, !PT ;  /* 0x0000000116ff7812 */ /* 0x008ff6000786c0ff */
[----:B------:R-:W-:Y:S02]  /*3b40*/  @!UPT UIADD3 URZ, UPT, UPT, URZ, URZ, URZ ;  /* 0x000000fffffff290 */ /* 0x000fe4000fffe0ff */
[----:B------:R-:W-:Y:S02]  /*3b50*/  @P3 MOV R11, R20 ;  /* 0x00000014000b3202 */ /* 0x000fe40000000f00 */
[----:B------:R-:W-:Y:S01]  /*3b60*/  @P3 LOP3.LUT R10, R21, 0xffff, RZ, 0xc0, !PT ;  /* 0x0000ffff150a3812 */ /* 0x000fe200078ec0ff */
[----:B--2---:R-:W-:Y:S06]  /*3b70*/  @!P0 BRA `(.L_x_67) ;  /* 0x0000000000a48947 */ /* 0x004fec0003800000 */
[-C--:B-1----:R-:W-:Y:S01]  /*3b80*/  IMAD.HI.U32 R0, R19, R7.reuse, RZ ;  /* 0x0000000713007227 */ /* 0x082fe200078e00ff */
[----:B------:R-:W-:Y:S02]  /*3b90*/  ISETP.NE.AND P0, PT, R6, 0x1, PT ;  /* 0x000000010600780c */ /* 0x000fe40003f05270 */
[----:B------:R-:W-:Y:S01]  /*3ba0*/  ISETP.NE.AND P2, PT, R26, 0x1, PT ;  /* 0x000000011a00780c */ /* 0x000fe20003f45270 */
[----:B----4-:R-:W-:Y:S01]  /*3bb0*/  IMAD.HI.U32 R9, R24, R16, RZ ;  /* 0x0000001018097227 */ /* 0x010fe200078e00ff */
[----:B------:R-:W-:Y:S02]  /*3bc0*/  SHF.R.U32.HI R0, RZ, R18, R0 ;  /* 0x00000012ff007219 */ /* 0x000fe40000011600 */
[----:B------:R-:W-:Y:S01]  /*3bd0*/  ISETP.NE.AND P4, PT, R3, 0x1, PT ;  /* 0x000000010300780c */ /* 0x000fe20003f85270 */
[----:B------:R-:W-:Y:S01]  /*3be0*/  IMAD.HI.U32 R13, R10, R7, RZ ;  /* 0x000000070a0d7227 */ /* 0x000fe200078e00ff */
[----:B------:R-:W-:Y:S02]  /*3bf0*/  SHF.R.U32.HI R9, RZ, R17, R9 ;  /* 0x00000011ff097219 */ /* 0x000fe40000011609 */
[----:B------:R-:W-:Y:S01]  /*3c00*/  SEL R0, R19, R0, !P0 ;  /* 0x0000000013007207 */ /* 0x000fe20004000000 */
[----:B------:R-:W-:Y:S01]  /*3c10*/  IMAD.HI.U32 R12, R11, R16, RZ ;  /* 0x000000100b0c7227 */ /* 0x000fe200078e00ff */
[----:B------:R-:W-:Y:S03]  /*3c20*/  SEL R9, R24, R9, !P4 ;  /* 0x0000000918097207 */ /* 0x000fe60006000000 */
[-C--:B------:R-:W-:Y:S01]  /*3c30*/  IMAD.HI.U32 R8, R0, R4.reuse, RZ ;  /* 0x0000000400087227 */ /* 0x080fe200078e00ff */
[----:B------:R-:W-:Y:S03]  /*3c40*/  SHF.R.U32.HI R12, RZ, R17, R12 ;  /* 0x00000011ff0c7219 */ /* 0x000fe6000001160c */
[----:B------:R-:W-:Y:S01]  /*3c50*/  IMAD.HI.U32 R2, R9, R4, RZ ;  /* 0x0000000409027227 */ /* 0x000fe200078e00ff */
[-C--:B------:R-:W-:Y:S02]  /*3c60*/  @P2 SHF.R.U32.HI R0, RZ, R5.reuse, R8 ;  /* 0x00000005ff002219 */ /* 0x080fe40000011608 */
[----:B------:R-:W-:Y:S02]  /*3c70*/  SHF.R.U32.HI R8, RZ, R18, R13 ;  /* 0x00000012ff087219 */ /* 0x000fe4000001160d */
[----:B------:R-:W-:Y:S01]  /*3c80*/  @P2 SHF.R.U32.HI R9, RZ, R5, R2 ;  /* 0x00000005ff092219 */ /* 0x000fe20000011602 */
[----:B------:R-:W-:Y:S01]  /*3c90*/  IMAD R0, R26, R0, RZ ;  /* 0x000000001a007224 */ /* 0x000fe200078e02ff */
[----:B------:R-:W-:Y:S02]  /*3ca0*/  SEL R8, R10, R8, !P0 ;  /* 0x000000080a087207 */ /* 0x000fe40004000000 */
[----:B------:R-:W-:Y:S01]  /*3cb0*/  SEL R2, R11, R12, !P4 ;  /* 0x0000000c0b027207 */ /* 0x000fe20006000000 */
[----:B------:R-:W-:Y:S01]  /*3cc0*/  IMAD R12, R26, R9, RZ ;  /* 0x000000091a0c7224 */ /* 0x000fe200078e02ff */
[C---:B------:R-:W-:Y:S01]  /*3cd0*/  ISETP.GE.AND P0, PT, R8.reuse, R0, PT ;  /* 0x000000000800720c */ /* 0x040fe20003f06270 */
[----:B------:R-:W-:Y:S03]  /*3ce0*/  IMAD.HI.U32 R0, R8, R4, RZ ;  /* 0x0000000408007227 */ /* 0x000fe600078e00ff */
[----:B------:R-:W-:Y:S02]  /*3cf0*/  ISETP.GE.OR P0, PT, R2, R12, P0 ;  /* 0x0000000c0200720c */ /* 0x000fe40000706670 */
[-C--:B------:R-:W-:Y:S04]  /*3d00*/  SHF.R.U32.HI R0, RZ, R5.reuse, R0 ;  /* 0x00000005ff007219 */ /* 0x080fe80000011600 */
[----:B------:R-:W-:Y:S05]  /*3d10*/  SEL R13, R8, R0, !P2 ;  /* 0x00000000080d7207 */ /* 0x000fea0005000000 */
[----:B------:R-:W-:Y:S02]  /*3d20*/  IMAD.MOV R12, RZ, RZ, -R13 ;  /* 0x000000ffff0c7224 */ /* 0x000fe400078e0a0d */
[----:B------:R-:W-:Y:S04]  /*3d30*/  @!P0 IMAD.HI.U32 R0, R2, R4, RZ ;  /* 0x0000000402008227 */ /* 0x000fe800078e00ff */
[----:B------:R-:W-:Y:S01]  /*3d40*/  IMAD R12, R26, R12, R8 ;  /* 0x0000000c1a0c7224 */ /* 0x000fe200078e0208 */
[----:B------:R-:W-:Y:S04]  /*3d50*/  @!P0 SHF.R.U32.HI R0, RZ, R5, R0 ;  /* 0x00000005ff008219 */ /* 0x000fe80000011600 */
[----:B------:R-:W-:Y:S04]  /*3d60*/  @!P0 SEL R0, R2, R0, !P2 ;  /* 0x0000000002008207 */ /* 0x000fe80005000000 */
[----:B------:R-:W-:Y:S01]  /*3d70*/  @!P0 IADD3 R13, PT, PT, R13, -R0, RZ ;  /* 0x800000000d0d8210 */ /* 0x000fe20007ffe0ff */
[----:B------:R-:W-:Y:S01]  /*3d80*/  @!P0 IMAD R0, R9, R12, R0 ;  /* 0x0000000c09008224 */ /* 0x000fe200078e0200 */
[----:B------:R-:W-:Y:S01]  /*3d90*/  IADD3 R9, PT, PT, -R8, RZ, RZ ;  /* 0x000000ff08097210 */ /* 0x000fe20007ffe1ff */
[--C-:B------:R-:W-:Y:S02]  /*3da0*/  IMAD.MOV R12, RZ, RZ, -R2.reuse ;  /* 0x000000ffff0c7224 */ /* 0x100fe400078e0a02 */
[----:B------:R-:W-:Y:S02]  /*3db0*/  @!P0 IMAD R8, R13, R26, R2 ;  /* 0x0000001a0d088224 */ /* 0x000fe400078e0202 */
[----:B------:R-:W-:Y:S02]  /*3dc0*/  @!P0 IMAD.MOV.U32 R2, RZ, RZ, R0 ;  /* 0x000000ffff028224 */ /* 0x000fe400078e0000 */
[----:B------:R-:W-:Y:S02]  /*3dd0*/  IMAD R11, R3, R12, R11 ;  /* 0x0000000c030b7224 */ /* 0x000fe400078e020b */
[----:B------:R-:W-:Y:S02]  /*3de0*/  IMAD R10, R6, R9, R10 ;  /* 0x00000009060a7224 */ /* 0x000fe400078e020a */
[----:B------:R-:W-:Y:S02]  /*3df0*/  IMAD R11, R2, R3, R11 ;  /* 0x00000003020b7224 */ /* 0x000fe400078e020b */
[----:B------:R-:W-:Y:S02]  /*3e00*/  IMAD R10, R8, R6, R10 ;  /* 0x00000006080a7224 */ /* 0x000fe400078e020a */
.L_x_67:
[----:B------:R-:W-:Y:S05]  /*3e10*/  BRA.U UP1, `(.L_x_68) ;  /* 0x0000000101107547 */ /* 0x000fea000b800000 */
[----:B------:R-:W-:Y:S04]  /*3e20*/  MOV R2, UR6 ;  /* 0x0000000600027c02 */ /* 0x000fe80008000f00 */
[----:B------:R-:W-:Y:S04]  /*3e30*/  SHF.L.U32 R2, R2, 0x1f, RZ ;  /* 0x0000001f02027819 */ /* 0x000fe800000006ff */
[----:B------:R-:W2:Y:S02]  /*3e40*/  SYNCS.PHASECHK.TRANS64.TRYWAIT P0, [UR7+0x68], R2 ;  /* 0x00006802ff0075a7 */ /* 0x000ea40008001107 */
[----:B--2---:R-:W-:Y:S05]  /*3e50*/  @!P0 BRA `(.L_x_69) ;  /* 0x0000004000288947 */ /* 0x004fea0003800000 */
.L_x_68:
[----:B------:R-:W-:Y:S02]  /*3e60*/  R2UR UR35, R15 ;  /* 0x000000000f2372ca */ /* 0x000fe400000e0000 */
[----:B------:R-:W-:Y:S02]  /*3e70*/  R2UR UR34, R14 ;  /* 0x000000000e2272ca */ /* 0x000fe400000e0000 */
[----:B------:R-:W-:Y:S02]  /*3e80*/  ISETP.NE.U32.AND P2, PT, RZ, UR4, PT ;  /* 0x00000004ff007c0c */ /* 0x000fe4000bf45070 */
[----:B------:R-:W-:Y:S02]  /*3e90*/  SHF.L.U32 R14, R30, 0x1f, RZ ;  /* 0x0000001f1e0e7819 */ /* 0x000fe400000006ff */
[----:B------:R-:W-:Y:S05]  /*3ea0*/  ISETP.NE.AND.EX P2, PT, RZ, UR5, PT, P2 ;  /* 0x00000005ff007c0c */ /* 0x000fea000bf45320 */
[----:B------:R-:W-:Y:S02]  /*3eb0*/  USHF.L.U32 UR35, UR35, 0x6, URZ ;  /* 0x0000000623237899 */ /* 0x000fe400080006ff */
[----:B------:R-:W-:Y:S01]  /*3ec0*/  USHF.L.U32 UR34, UR34, 0x7, URZ ;  /* 0x0000000722227899 */ /* 0x000fe200080006ff */
[----:B------:R-:W-:Y:S11]  /*3ed0*/  BRA.U !UP3, `(.L_x_70) ;  /* 0x000000010b347547 */ /* 0x000ff6000b800000 */
[----:B------:R-:W-:Y:S01]  /*3ee0*/  UPLOP3.LUT UP0, UPT, UPT, UPT, UP2, 0x80, 0x8 ;  /* 0x000000000008789c */ /* 0x000fe20003f0f020 */
[----:B--2---:R-:W-:Y:S02]  /*3ef0*/  HFMA2 R0, -RZ, RZ, 0, 5.9604644775390625e-08 ;  /* 0x00000001ff007431 */ /* 0x004fe400000001ff */
[----:B------:R-:W-:Y:S03]  /*3f00*/  IMAD.MOV.U32 R64, RZ, RZ, 0x1 ;  /* 0x00000001ff407424 */ /* 0x000fe600078e00ff */
[----:B------:R-:W-:Y:S05]  /*3f10*/  PLOP3.LUT P0, PT, PT, PT, UP0, 0x80, 0x8 ;  /* 0x000000000008781c */ /* 0x000fea0003f0f008 */
[----:B------:R-:W2:Y:S01]  /*3f20*/  @UP0 LDCU.64 UR10, c[0x0][0x888] ;  /* 0x00011100ff0a07ac */ /* 0x000ea20008000a00 */
[----:B------:R-:W-:Y:S07]  /*3f30*/  @UP0 UIMAD UR8, UR36, UR4, URZ ;  /* 0x00000004240802a4 */ /* 0x000fee000f8e02ff */
[----:B------:R-:W-:Y:S01]  /*3f40*/  @!P0 PRMT R64, R0, 0x7610, R64 ;  /* 0x0000761000408816 */ /* 0x000fe20000000040 */
[----:B--2---:R-:W-:Y:S03]  /*3f50*/  @UP0 UIMAD.WIDE UR10, UR8, 0x4, UR10 ;  /* 0x00000004080a08a5 */ /* 0x004fe6000f8e020a */
[----:B------:R-:W2:Y:S03]  /*3f60*/  @!UP0 LDCU UR8, c[0x0][0x880] ;  /* 0x00011000ff0887ac */ /* 0x000ea60008000800 */
[----:B------:R-:W-:Y:S01]  /*3f70*/  IMAD.U32 R8, RZ, RZ, UR10 ;  /* 0x0000000aff087e24 */ /* 0x000fe2000f8e00ff */
[----:B------:R-:W-:Y:S05]  /*3f80*/  MOV R9, UR11 ;  /* 0x0000000b00097c02 */ /* 0x000fea0008000f00 */
[----:B------:R3:W5:Y:S02]  /*3f90*/  @P0 LDG.E R35, desc[UR46][R8.64] ;  /* 0x0000002e08230981 */ /* 0x000764000c1e1900 */
[----:B--23--:R-:W-:Y:S07]  /*3fa0*/  @!P0 IMAD.U32 R35, RZ, RZ, UR8 ;  /* 0x00000008ff238e24 */ /* 0x00cfee000f8e00ff */
.L_x_70:
[----:B-----5:R-:W-:Y:S01]  /*3fb0*/  @!P2 FSETP.EQ.AND P0, PT, R35, RZ, PT ;  /* 0x000000ff2300a20b */ /* 0x020fe20003f02000 */
[----:B------:R-:W-:Y:S01]  /*3fc0*/  @!UPT UIADD3 URZ, UPT, UPT, URZ, URZ, URZ ;  /* 0x000000fffffff290 */ /* 0x000fe2000fffe0ff */
[----:B------:R-:W-:Y:S11]  /*3fd0*/  @!P2 BRA `(.L_x_71) ;  /* 0x000000000014a947 */ /* 0x000ff60003800000 */
[----:B------:R-:W-:Y:S02]  /*3fe0*/  LOP3.LUT P2, RZ, R64, 0xff, RZ, 0xc0, !PT ;  /* 0x000000ff40ff7812 */ /* 0x000fe4000784c0ff */
[----:B------:R-:W-:Y:S04]  /*3ff0*/  PLOP3.LUT P0, PT, PT, PT, UP0, 0x80, 0x8 ;  /* 0x000000000008781c */ /* 0x000fe80003f0f008 */
[----:B------:R-:W-:Y:S07]  /*4000*/  PLOP3.LUT P0, PT, P0, PT, PT, 0x8, 0x80 ;  /* 0x000000000080781c */ /* 0x000fee000070e170 */
[----:B------:R-:W-:Y:S11]  /*4010*/  @P2 FSETP.EQ.AND P0, PT, R35, RZ, PT ;  /* 0x000000ff2300220b */ /* 0x000ff60003f02000 */
[----:B------:R-:W-:Y:S02]  /*4020*/  @!UPT UIADD3 URZ, UPT, UPT, URZ, URZ, URZ ;  /* 0x000000fffffff290 */ /* 0x000fe4000fffe0ff */
.L_x_71:
[----:B------:R-:W3:Y:S01]  /*4030*/  SYNCS.PHASECHK.TRANS64.TRYWAIT P2, [UR7+0x40], R14 ;  /* 0x0000400eff0075a7 */ /* 0x000ee20008041107 */
[----:B------:R-:W-:Y:S04]  /*4040*/  ELECT P4, URZ, PT ;  /* 0x0000000000ff782f */ /* 0x000fe80003880000 */
[----:B------:R-:W-:Y:S11]  /*4050*/  PLOP3.LUT P4, PT, P0, P4, PT, 0xf2, 0x2f ;  /* 0x00000000002f781c */ /* 0x000ff60000789e72 */
[----:B------:R-:W-:Y:S02]  /*4060*/  @!UPT UIADD3 URZ, UPT, UPT, URZ, URZ, URZ ;  /* 0x000000fffffff290 */ /* 0x000fe4000fffe0ff */
[----:B-1----:R-:W-:Y:S05]  /*4070*/  @!P4 IADD3 R8, P0, PT, R32, 0x580, RZ ;  /* 0x000005802008c810 */ /* 0x002fea0007f1e0ff */
[----:B--2---:R-:W-:Y:S01]  /*4080*/  @!P4 IMAD.X R2, RZ, RZ, R33, P0 ;  /* 0x000000ffff02c224 */ /* 0x004fe200000e0621 */
[----:B---3--:R-:W-:Y:S07]  /*4090*/  @!P2 BRA `(.L_x_72) ;  /* 0x0000003c00b0a947 */ /* 0x008fee0003800000 */
.L_x_155:
[----:B------:R-:W-:Y:S01]  /*40a0*/  @!P4 R2UR UR8, R2 ;  /* 0x000000000208c2ca */ /* 0x000fe200000e0000 */
[----:B------:R-:W-:Y:S01]  /*40b0*/  VOTEU.ALL UP1, P4 ;  /* 0x0000000000ff7886 */ /* 0x000fe20002020000 */
[----:B------:R-:W-:Y:S01]  /*40c0*/  @!P4 R2UR UR9, R8 ;  /* 0x000000000809c2ca */ /* 0x000fe200000e0000 */
[----:B-1----:R-:W-:Y:S01]  /*40d0*/  @!P4 IMAD.MOV.U32 R0, RZ, RZ, 0x2000 ;  /* 0x00002000ff00c424 */ /* 0x002fe200078e00ff */
[----:B------:R-:W-:Y:S01]  /*40e0*/  UMOV UR10, 0x0 ;  /* 0x00000000000a7882 */ /* 0x000fe20000000000 */
[----:B------:R-:W-:Y:S01]  /*40f0*/  UMOV UR11, 0x10000000 ;  /* 0x10000000000b7882 */ /* 0x000fe20000000000 */
[----:B------:R-:W-:Y:S01]  /*4100*/  @!UP1 UIADD3 UR32, UPT, UPT, UR7, 0x400, URZ ;  /* 0x0000040007209890 */ /* 0x000fe2000fffe0ff */
[----:B------:R-:W-:Y:S06]  /*4110*/  VOTEU.ALL UP1, P4 ;  /* 0x0000000000ff7886 */ /* 0x000fec0002020000 */
[----:B------:R-:W-:Y:S01]  /*4120*/  IMAD.U32 R9, RZ, RZ, UR8 ;  /* 0x00000008ff097e24 */ /* 0x000fe2000f8e00ff */
[----:B------:R-:W-:Y:S01]  /*4130*/  UPRMT UR8, UR37, 0x654, UR33 ;  /* 0x0000065425087896 */ /* 0x000fe20008000021 */
[----:B------:R-:W-:Y:S03]  /*4140*/  IMAD.U32 R8, RZ, RZ, UR9 ;  /* 0x00000009ff087e24 */ /* 0x000fe6000f8e00ff */
[----:B------:R-:W-:Y:S02]  /*4150*/  @!P4 R2UR UR15, R9 ;  /* 0x00000000090fc2ca */ /* 0x000fe400000e0000 */
[----:B------:R-:W-:Y:S02]  /*4160*/  @!P4 R2UR UR14, R8 ;  /* 0x00000000080ec2ca */ /* 0x000fe400000e0000 */
[----:B------:R-:W-:Y:S05]  /*4170*/  @!P4 IADD3 R8, P0, PT, R32, 0x580, RZ ;  /* 0x000005802008c810 */ /* 0x000fea0007f1e0ff */
[----:B------:R-:W-:Y:S06]  /*4180*/  @!P4 IMAD.X R2, RZ, RZ, R33, P0 ;  /* 0x000000ffff02c224 */ /* 0x000fec00000e0621 */
[----:B------:R1:W-:Y:S01]  /*4190*/  @!UP1 UTMALDG.3D [UR32], [UR14], desc[UR10] ;  /* 0x00000a200e0095b4 */ /* 0x0003e20008011000 */
[----:B------:R1:W-:Y:S01]  /*41a0*/  @!P4 SYNCS.ARRIVE.TRANS64.RED.A0TR RZ, [UR7+0x20], R0 ;  /* 0x00002000ffffc9a7 */ /* 0x0003e20008300407 */
[----:B------:R-:W-:Y:S01]  /*41b0*/  SYNCS.ARRIVE.TRANS64.RED.A1T0 RZ, [UR8], RZ ;  /* 0x000000ffffff79a7 */ /* 0x000fe20008100408 */
[----:B------:R-:W2:Y:S02]  /*41c0*/  SYNCS.PHASECHK.TRANS64.TRYWAIT P2, [UR7+0x48], R14 ;  /* 0x0000480eff0075a7 */ /* 0x000ea40008041107 */
[----:B-12---:R-:W-:Y:S05]  /*41d0*/  @!P2 BRA `(.L_x_73) ;  /* 0x0000003c0078a947 */ /* 0x006fea0003800000 */
.L_x_157:
[----:B------:R-:W-:Y:S01]  /*41e0*/  @!P4 R2UR UR8, R2 ;  /* 0x000000000208c2ca */ /* 0x000fe200000e0000 */
[----:B------:R-:W-:Y:S01]  /*41f0*/  VOTEU.ALL UP1, P4 ;  /* 0x0000000000ff7886 */ /* 0x000fe20002020000 */
[----:B------:R-:W-:Y:S01]  /*4200*/  @!P4 R2UR UR9, R8 ;  /* 0x000000000809c2ca */ /* 0x000fe200000e0000 */
[----:B-1----:R-:W-:Y:S01]  /*4210*/  @!P4 IMAD.MOV.U32 R0, RZ, RZ, 0x2000 ;  /* 0x00002000ff00c424 */ /* 0x002fe200078e00ff */
[----:B------:R-:W-:Y:S01]  /*4220*/  UMOV UR10, 0x0 ;  /* 0x00000000000a7882 */ /* 0x000fe20000000000 */
[----:B------:R-:W-:Y:S01]  /*4230*/  UMOV UR11, 0x10000000 ;  /* 0x10000000000b7882 */ /* 0x000fe20000000000 */
[----:B------:R-:W-:Y:S02]  /*4240*/  @!UP1 UIADD3 UR26, UPT, UPT, UR34, 0x20, URZ ;  /* 0x00000020221a9890 */ /* 0x000fe4000fffe0ff */
[----:B------:R-:W-:Y:S01]  /*4250*/  @!UP1 UIADD3 UR24, UPT, UPT, UR7, 0x2400, URZ ;  /* 0x0000240007189890 */ /* 0x000fe2000fffe0ff */
[----:B------:R-:W-:Y:S01]  /*4260*/  VOTEU.ALL UP1, P4 ;  /* 0x0000000000ff7886 */ /* 0x000fe20002020000 */
[----:B------:R-:W-:Y:S01]  /*4270*/  UMOV UR27, UR35 ;  /* 0x00000023001b7c82 */ /* 0x000fe20008000000 */
[----:B------:R-:W-:Y:S02]  /*4280*/  UMOV UR28, UR36 ;  /* 0x00000024001c7c82 */ /* 0x000fe40008000000 */
        /* <DEDUP_REMOVED lines=12> */
.L_x_159:
[----:B------:R-:W2:Y:S01]  /*4350*/  LDC.64 R12, c[0x0][0xb18] ;  /* 0x0002c600ff0c7b82 */ /* 0x000ea20000000a00 */
[----:B------:R-:W-:Y:S01]  /*4360*/  @!P4 R2UR UR8, R2 ;  /* 0x000000000208c2ca */ /* 0x000fe200000e0000 */
[----:B------:R-:W-:Y:S01]  /*4370*/  VOTEU.ALL UP1, P4 ;  /* 0x0000000000ff7886 */ /* 0x000fe20002020000 */
[----:B------:R-:W-:Y:S01]  /*4380*/  @!P4 R2UR UR9, R8 ;  /* 0x000000000809c2ca */ /* 0x000fe200000e0000 */
[----:B-1----:R-:W-:Y:S01]  /*4390*/  @!P4 IMAD.MOV.U32 R0, RZ, RZ, 0x2000 ;  /* 0x00002000ff00c424 */ /* 0x002fe200078e00ff */
[----:B------:R-:W-:Y:S03]  /*43a0*/  UMOV UR10, 0x0 ;  /* 0x00000000000a7882 */ /* 0x000fe60000000000 */
[----:B------:R-:W1:Y:S01]  /*43b0*/  @!P1 LDC R2, c[0x0][0xb0c] ;  /* 0x0002c300ff029b82 */ /* 0x000e620000000800 */
[----:B------:R-:W-:Y:S01]  /*43c0*/  @!UP1 UIADD3 UR18, UPT, UPT, UR34, 0x40, URZ ;  /* 0x0000004022129890 */ /* 0x000fe2000fffe0ff */
[----:B------:R-:W-:Y:S01]  /*43d0*/  @P3 SHF.R.U32.HI R27, RZ, 0x10, R21 ;  /* 0x00000010ff1b3819 */ /* 0x000fe20000011615 */
[----:B------:R-:W-:Y:S01]  /*43e0*/  @!UP1 UIADD3 UR16, UPT, UPT, UR7, 0x4400, URZ ;  /* 0x0000440007109890 */ /* 0x000fe2000fffe0ff */
[----:B------:R-:W-:Y:S01]  /*43f0*/  VIADD R29, R29, 0x1 ;  /* 0x000000011d1d7836 */ /* 0x000fe20000000000 */
[----:B------:R-:W-:Y:S01]  /*4400*/  VOTEU.ALL UP1, P4 ;  /* 0x0000000000ff7886 */ /* 0x000fe20002020000 */
[----:B------:R-:W-:Y:S01]  /*4410*/  UMOV UR11, 0x10000000 ;  /* 0x10000000000b7882 */ /* 0x000fe20000000000 */
[----:B------:R-:W-:Y:S01]  /*4420*/  UMOV UR19, UR35 ;  /* 0x0000002300137c82 */ /* 0x000fe20008000000 */
[----:B------:R-:W-:Y:S01]  /*4430*/  IMAD.U32 R9, RZ, RZ, UR8 ;  /* 0x00000008ff097e24 */ /* 0x000fe2000f8e00ff */
[----:B------:R-:W-:Y:S01]  /*4440*/  UMOV UR20, UR36 ;  /* 0x0000002400147c82 */ /* 0x000fe20008000000 */
[----:B------:R-:W-:Y:S01]  /*4450*/  IMAD.U32 R8, RZ, RZ, UR9 ;  /* 0x00000009ff087e24 */ /* 0x000fe2000f8e00ff */
[----:B------:R-:W-:Y:S02]  /*4460*/  UPRMT UR8, UR37, 0x654, UR17 ;  /* 0x0000065425087896 */ /* 0x000fe40008000011 */
[----:B------:R-:W-:Y:S02]  /*4470*/  @!P4 R2UR UR15, R9 ;  /* 0x00000000090fc2ca */ /* 0x000fe400000e0000 */
[----:B------:R-:W-:Y:S02]  /*4480*/  @!P4 R2UR UR14, R8 ;  /* 0x00000000080ec2ca */ /* 0x000fe400000e0000 */
[----:B------:R-:W3:Y:S11]  /*4490*/  LDC.64 R8, c[0x0][0xb10] ;  /* 0x0002c400ff087b82 */ /* 0x000ef60000000a00 */
[----:B------:R1:W-:Y:S01]  /*44a0*/  @!UP1 UTMALDG.3D [UR16], [UR14], desc[UR10] ;  /* 0x00000a100e0095b4 */ /* 0x0003e20008011000 */
[----:B------:R5:W-:Y:S01]  /*44b0*/  @!P4 SYNCS.ARRIVE.TRANS64.RED.A0TR RZ, [UR7+0x30], R0 ;  /* 0x00003000ffffc9a7 */ /* 0x000be20008300407 */
[C---:B---3--:R-:W-:Y:S01]  /*44c0*/  @!P1 IMAD.HI.U32 R8, R11.reuse, R8, RZ ;  /* 0x000000080b089227 */ /* 0x048fe200078e00ff */
[----:B--2---:R-:W-:Y:S02]  /*44d0*/  @!P1 ISETP.NE.AND P0, PT, R12, 0x1, PT ;  /* 0x000000010c00980c */ /* 0x004fe40003f05270 */
[----:B-1----:R-:W-:Y:S01]  /*44e0*/  @!P1 ISETP.NE.AND P2, PT, R2, 0x1, PT ;  /* 0x000000010200980c */ /* 0x002fe20003f45270 */
[----:B------:R-:W-:Y:S01]  /*44f0*/  SYNCS.ARRIVE.TRANS64.RED.A1T0 RZ, [UR8], RZ ;  /* 0x000000ffffff79a7 */ /* 0x000fe20008100408 */
[C---:B------:R-:W-:Y:S01]  /*4500*/  @!P1 IMAD.HI.U32 R13, R10.reuse, R13, RZ ;  /* 0x0000000d0a0d9227 */ /* 0x040fe200078e00ff */
[----:B------:R-:W-:Y:S04]  /*4510*/  @!P1 SHF.R.U32.HI R8, RZ, R9, R8 ;  /* 0x00000009ff089219 */ /* 0x000fe80000011608 */
[----:B------:R-:W-:Y:S01]  /*4520*/  @!P1 SEL R8, R11, R8, !P2 ;  /* 0x000000080b089207 */ /* 0x000fe20005000000 */
[----:B------:R-:W1:Y:S01]  /*4530*/  SYNCS.PHASECHK.TRANS64.TRYWAIT P5, [UR7+0x58], R14 ;  /* 0x0000580eff0075a7 */ /* 0x000e6200080a1107 */
[----:B-----5:R-:W2:Y:S02]  /*4540*/  @!P1 LDC R0, c[0x0][0xb20] ;  /* 0x0002c800ff009b82 */ /* 0x020ea40000000800 */
[----:B--2---:R-:W-:Y:S04]  /*4550*/  @!P1 SHF.R.U32.HI R0, RZ, R0, R13 ;  /* 0x00000000ff009219 */ /* 0x004fe8000001160d */
[----:B------:R-:W-:Y:S05]  /*4560*/  @!P1 SEL R9, R10, R0, !P0 ;  /* 0x000000000a099207 */ /* 0x000fea0004000000 */
[----:B------:R-:W-:Y:S02]  /*4570*/  @!P1 IMAD.IADD R0, R9, 0x1, -R8 ;  /* 0x0000000109009824 */ /* 0x000fe400078e0a08 */
[----:B------:R-:W-:Y:S02]  /*4580*/  @!P1 IMAD.IADD R8, R8, 0x1, -R9 ;  /* 0x0000000108089824 */ /* 0x000fe400078e0a09 */
[----:B------:R-:W-:Y:S02]  /*4590*/  @!P1 IMAD R11, R0, R2, R11 ;  /* 0x00000002000b9224 */ /* 0x000fe400078e020b */
[----:B------:R-:W-:Y:S01]  /*45a0*/  @!P1 IMAD R10, R8, R12, R10 ;  /* 0x0000000c080a9224 */ /* 0x000fe200078e020a */
[----:B-1----:R-:W-:Y:S06]  /*45b0*/  @!P5 BRA `(.L_x_75) ;  /* 0x0000003800b0d947 */ /* 0x002fec0003800000 */
.L_x_161:
[----:B------:R-:W-:Y:S01]  /*45c0*/  @!P4 IADD3 R2, P0, PT, R32, 0x580, RZ ;  /* 0x000005802002c810 */ /* 0x000fe20007f1e0ff */
[----:B------:R-:W-:Y:S01]  /*45d0*/  VOTEU.ALL UP1, P4 ;  /* 0x0000000000ff7886 */ /* 0x000fe20002020000 */
[----:B------:R-:W-:Y:S01]  /*45e0*/  UMOV UR18, 0x0 ;  /* 0x0000000000127882 */ /* 0x000fe20000000000 */
[----:B------:R-:W-:Y:S01]  /*45f0*/  UMOV UR19, 0x10000000 ;  /* 0x1000000000137882 */ /* 0x000fe20000000000 */
[----:B------:R-:W-:Y:S01]  /*4600*/  @!P4 R2UR UR9, R2 ;  /* 0x000000000209c2ca */ /* 0x000fe200000e0000 */
[----:B-1----:R-:W-:Y:S01]  /*4610*/  @!P4 IMAD.X R0, RZ, RZ, R33, P0 ;  /* 0x000000ffff00c224 */ /* 0x002fe200000e0621 */
[----:B------:R-:W-:Y:S01]  /*4620*/  @!UP1 UIADD3 UR10, UPT, UPT, UR34, 0x60, URZ ;  /* 0x00000060220a9890 */ /* 0x000fe2000fffe0ff */
[----:B------:R-:W-:Y:S01]  /*4630*/  ISETP.NE.AND P0, PT, R29, 0x2, PT ;  /* 0x000000021d00780c */ /* 0x000fe20003f05270 */
[----:B------:R-:W-:Y:S01]  /*4640*/  UMOV UR11, UR35 ;  /* 0x00000023000b7c82 */ /* 0x000fe20008000000 */
[----:B------:R-:W-:Y:S01]  /*4650*/  UMOV UR12, UR36 ;  /* 0x00000024000c7c82 */ /* 0x000fe20008000000 */
[----:B------:R-:W-:Y:S01]  /*4660*/  @!P4 R2UR UR8, R0 ;  /* 0x000000000008c2ca */ /* 0x000fe200000e0000 */
[----:B------:R-:W-:Y:S01]  /*4670*/  IMAD.IADD R14, R10, 0x1, R62 ;  /* 0x000000010a0e7824 */ /* 0x000fe200078e023e */
[----:B------:R-:W-:Y:S01]  /*4680*/  @P3 R2UR UR36, R27 ;  /* 0x000000001b2432ca */ /* 0x000fe200000e0000 */
[----:B------:R-:W-:Y:S01]  /*4690*/  IMAD.IADD R15, R11, 0x1, R63 ;  /* 0x000000010b0f7824 */ /* 0x000fe200078e023f */
[----:B------:R-:W-:Y:S02]  /*46a0*/  SEL R0, RZ, 0x1, P0 ;  /* 0x00000001ff007807 */ /* 0x000fe40000000000 */
[----:B------:R-:W-:Y:S01]  /*46b0*/  LOP3.LUT R30, R30, 0x1, RZ, 0x3c, !PT ;  /* 0x000000011e1e7812 */ /* 0x000fe200078e3cff */
[----:B------:R-:W-:Y:S01]  /*46c0*/  IMAD.U32 R8, RZ, RZ, UR9 ;  /* 0x00000009ff087e24 */ /* 0x000fe2000f8e00ff */
[----:B------:R-:W-:Y:S01]  /*46d0*/  @!UP1 UIADD3 UR9, UPT, UPT, UR7, 0x38, URZ ;  /* 0x0000003807099890 */ /* 0x000fe2000fffe0ff */
[----:B------:R-:W-:Y:S02]  /*46e0*/  LOP3.LUT R28, R28, R0, RZ, 0x3c, !PT ;  /* 0x000000001c1c7212 */ /* 0x000fe400078e3cff */
[----:B------:R-:W-:Y:S02]  /*46f0*/  SEL R29, R29, RZ, P0 ;  /* 0x000000ff1d1d7207 */ /* 0x000fe40000000000 */
[----:B------:R-:W-:Y:S01]  /*4700*/  IMAD.U32 R9, RZ, RZ, UR8 ;  /* 0x00000008ff097e24 */ /* 0x000fe2000f8e00ff */
[----:B------:R-:W-:Y:S01]  /*4710*/  @!P4 R2UR UR14, R8 ;  /* 0x00000000080ec2ca */ /* 0x000fe200000e0000 */
[----:B------:R-:W-:Y:S01]  /*4720*/  @!UP1 UIADD3 UR8, UPT, UPT, UR7, 0x6400, URZ ;  /* 0x0000640007089890 */ /* 0x000fe2000fffe0ff */
[----:B------:R-:W-:Y:S02]  /*4730*/  VOTEU.ALL UP1, P4 ;  /* 0x0000000000ff7886 */ /* 0x000fe40002020000 */
[----:B------:R-:W-:Y:S11]  /*4740*/  @!P4 R2UR UR15, R9 ;  /* 0x00000000090fc2ca */ /* 0x000ff600000e0000 */
[----:B------:R-:W-:Y:S02]  /*4750*/  @!UPT UIADD3 URZ, UPT, UPT, URZ, URZ, URZ ;  /* 0x000000fffffff290 */ /* 0x000fe4000fffe0ff */
[----:B------:R2:W-:Y:S01]  /*4760*/  @!UP1 UTMALDG.3D [UR8], [UR14], desc[UR18] ;  /* 0x000012080e0095b4 */ /* 0x0005e20008011000 */
[----:B------:R2:W-:Y:S01]  /*4770*/  @!P4 SYNCS.ARRIVE.TRANS64.RED.A0TR RZ, [UR7+0x38], R25 ;  /* 0x00003819ffffc9a7 */ /* 0x0005e20008300407 */
[----:B------:R-:W-:Y:S01]  /*4780*/  UPLOP3.LUT UP1, UPT, UPT, UPT, UPT, 0x80, 0x8 ;  /* 0x000000000008789c */ /* 0x000fe20003f2f070 */
[----:B------:R-:W-:Y:S01]  /*4790*/  SYNCS.ARRIVE.TRANS64.RED.A1T0 RZ, [UR13], RZ ;  /* 0x000000ffffff79a7 */ /* 0x000fe2000810040d */
[----:B------:R-:W-:Y:S09]  /*47a0*/  @P3 BRA `(.L_x_76) ;  /* 0xfffffff000a03947 */ /* 0x000ff2000383ffff */
[----:B------:R-:W-:-:S04]  /*47b0*/  SHF.L.U32 R2, R30, 0x1f, RZ ;  /* 0x0000001f1e027819 */ /* 0x000fc800000006ff */
[----:B------:R-:W1:Y:S02]  /*47c0*/  SYNCS.PHASECHK.TRANS64.TRYWAIT P0, [UR7+0x40], R2 ;  /* 0x00004002ff0075a7 */ /* 0x000e640008001107 */
[----:B-1----:R-:W-:Y:S05]  /*47d0*/  @!P0 BRA `(.L_x_77) ;  /* 0x0000003800408947 */ /* 0x002fea0003800000 */
.L_x_163:
[----:B------:R-:W3:Y:S02]  /*47e0*/  SYNCS.PHASECHK.TRANS64.TRYWAIT P0, [UR7+0x48], R2 ;  /* 0x00004802ff0075a7 */ /* 0x000ee40008001107 */
[----:B---3--:R-:W-:Y:S05]  /*47f0*/  @!P0 BRA `(.L_x_78) ;  /* 0x0000003800508947 */ /* 0x008fea0003800000 */
.L_x_165:
[----:B------:R-:W3:Y:S02]  /*4800*/  SYNCS.PHASECHK.TRANS64.TRYWAIT P0, [UR7+0x50], R2 ;  /* 0x00005002ff0075a7 */ /* 0x000ee40008001107 */
[----:B---3--:R-:W-:Y:S05]  /*4810*/  @!P0 BRA `(.L_x_79) ;  /* 0x0000003800608947 */ /* 0x008fea0003800000 */
.L_x_167:
[----:B-1----:R-:W-:-:S07]  /*4820*/  MOV R0, UR7 ;  /* 0x0000000700007c02 */ /* 0x002fce0008000f00 */
.L_x_80:
[----:B-1----:R-:W-:-:S04]  /*4830*/  SHF.L.U32 R2, R30, 0x1f, RZ ;  /* 0x0000001f1e027819 */ /* 0x002fc800000006ff */
[----:B------:R1:W3:Y:S03]  /*4840*/  SYNCS.PHASECHK.TRANS64.TRYWAIT P0, [R0+URZ+0x58], R2 ;  /* 0x00005802000075a7 */ /* 0x0002e600080011ff */
[----:B---3--:R-:W-:Y:S05]  /*4850*/  @!P0 NANOSLEEP.SYNCS 0x989680 ;  /* 0x009896800000895d */ /* 0x008fea0003900000 */
[----:B------:R-:W3:Y:S02]  /*4860*/  @!P0 SYNCS.PHASECHK.TRANS64 P0, [R0+URZ+0x58], R2 ;  /* 0x00005802000085a7 */ /* 0x000ee400080010ff */
[----:B--23--:R-:W-:Y:S05]  /*4870*/  @P0 EXIT ;  /* 0x000000000000094d */ /* 0x00cfea0003800000 */
[----:B------:R-:W-:Y:S05]  /*4880*/  BRA `(.L_x_80) ;  /* 0xfffffffc00e87947 */ /* 0x000fea000383ffff */
.L_x_65:
[----:B------:R-:W-:-:S06]  /*4890*/  UISETP.GE.AND UP1, UPT, UR8, 0x4, UPT ;  /* 0x000000040800788c */ /* 0x000fcc000bf26270 */
[----:B------:R-:W-:-:S13]  /*48a0*/  PLOP3.LUT P0, PT, PT, PT, UP1, 0x80, 0x8 ;  /* 0x000000000008781c */ /* 0x000fda0003f0f018 */
[----:B------:R-:W-:Y:S05]  /*48b0*/  @!P0 EXIT ;  /* 0x000000000000894d */ /* 0x000fea0003800000 */
[----:B------:R-:W-:Y:S01]  /*48c0*/  BAR.SYNC.DEFER_BLOCKING 0x6, 0xa0 ;  /* 0x0182800000007b1d */ /* 0x000fe20000010000 */
[C---:B------:R-:W-:Y:S01]  /*48d0*/  IMAD.SHL.U32 R4, R77.reuse, 0x20, RZ ;  /* 0x000000204d047824 */ /* 0x040fe200078e00ff */
[C---:B------:R-:W-:Y:S01]  /*48e0*/  R2P PR, R77.reuse, 0x6 ;  /* 0x000000064d007804 */ /* 0x040fe20000000000 */
[C---:B------:R-:W-:Y:S01]  /*48f0*/  IMAD.SHL.U32 R68, R77.reuse, 0x4, RZ ;  /* 0x000000044d447824 */ /* 0x040fe200078e00ff */
[----:B------:R-:W-:Y:S01]  /*4900*/  CS2R R72, SRZ ;  /* 0x0000000000487805 */ /* 0x000fe2000001ff00 */
[C---:B------:R-:W-:Y:S01]  /*4910*/  IMAD.U32 R32, R77.reuse, 0x10000, RZ ;  /* 0x000100004d207824 */ /* 0x040fe200078e00ff */
[----:B------:R-:W-:Y:S02]  /*4920*/  UMOV UR48, 0x400 ;  /* 0x0000040000307882 */ /* 0x000fe40000000000 */
[----:B------:R-:W1:Y:S01]  /*4930*/  LDC R67, c[0x0][0x370] ;  /* 0x0000dc00ff437b82 */ /* 0x000e620000000800 */
[----:B------:R-:W-:Y:S01]  /*4940*/  ULEA UR48, UR37, UR48, 0x18 ;  /* 0x0000003025307291 */ /* 0x000fe2000f8ec0ff */
[C---:B------:R-:W-:Y:S01]  /*4950*/  LOP3.LUT R3, R4.reuse, 0xe0, RZ, 0xc0, !PT ;  /* 0x000000e004037812 */ /* 0x040fe200078ec0ff */
[----:B------:R-:W-:Y:S01]  /*4960*/  IMAD.SHL.U32 R2, R77, 0x10, RZ ;  /* 0x000000104d027824 */ /* 0x000fe200078e00ff */
[----:B------:R-:W-:Y:S01]  /*4970*/  LOP3.LUT R4, R4, 0x100, RZ, 0xc0, !PT ;  /* 0x0000010004047812 */ /* 0x000fe200078ec0ff */
[----:B------:R-:W-:Y:S01]  /*4980*/  UIADD3 UR4, UPT, UPT, UR48, 0x400, URZ ;  /* 0x0000040030047890 */ /* 0x000fe2000fffe0ff */
[----:B------:R-:W-:Y:S01]  /*4990*/  LOP3.LUT R68, R3, 0x1c, R68, 0xf8, !PT ;  /* 0x0000001c03447812 */ /* 0x000fe200078ef844 */
[----:B------:R-:W-:Y:S01]  /*49a0*/  IMAD.MOV.U32 R76, RZ, RZ, 0x10 ;  /* 0x00000010ff4c7424 */ /* 0x000fe200078e00ff */
[----:B------:R-:W2:Y:S01]  /*49b0*/  LDC R28, c[0x0][0xb0c] ;  /* 0x0002c300ff1c7b82 */ /* 0x000ea20000000800 */
[----:B------:R-:W-:Y:S01]  /*49c0*/  SHF.R.U32.HI R3, RZ, 0x2, R77 ;  /* 0x00000002ff037819 */ /* 0x000fe2000001164d */
[----:B------:R-:W-:Y:S01]  /*49d0*/  IMAD.MOV.U32 R75, RZ, RZ, 0x20 ;  /* 0x00000020ff4b7424 */ /* 0x000fe200078e00ff */
[----:B------:R-:W-:Y:S01]  /*49e0*/  LOP3.LUT R32, R32, 0x600000, RZ, 0xc0, !PT ;  /* 0x0060000020207812 */ /* 0x000fe200078ec0ff */
[----:B------:R-:W-:Y:S01]  /*49f0*/  IMAD.MOV.U32 R74, RZ, RZ, 0x1 ;  /* 0x00000001ff4a7424 */ /* 0x000fe200078e00ff */
[----:B------:R-:W-:Y:S01]  /*4a00*/  LOP3.LUT R2, R4, 0x600, R2, 0xf8, !PT ;  /* 0x0000060004027812 */ /* 0x000fe200078ef802 */
[----:B------:R-:W-:Y:S01]  /*4a10*/  IMAD.MOV.U32 R31, RZ, RZ, RZ ;  /* 0x000000ffff1f7224 */ /* 0x000fe200078e00ff */
[----:B------:R-:W-:Y:S01]  /*4a20*/  LOP3.LUT R68, R68, 0x4, R3, 0x78, !PT ;  /* 0x0000000444447812 */ /* 0x000fe200078e7803 */
[----:B------:R-:W4:Y:S01]  /*4a30*/  LDC R65, c[0x0][0xb20] ;  /* 0x0002c800ff417b82 */ /* 0x000f220000000800 */
[----:B------:R-:W3:Y:S01]  /*4a40*/  LDS R0, [UR48+0x120] ;  /* 0x00012030ff007984 */ /* 0x000ee20008000800 */
[----:B------:R-:W-:Y:S01]  /*4a50*/  LOP3.LUT R77, R77, 0x60, RZ, 0xc0, !PT ;  /* 0x000000604d4d7812 */ /* 0x000fe200078ec0ff */
[----:B------:R-:W-:Y:S01]  /*4a60*/  IMAD.MOV.U32 R80, RZ, RZ, RZ ;  /* 0x000000ffff507224 */ /* 0x000fe200078e00ff */
[----:B------:R-:W-:Y:S01]  /*4a70*/  LOP3.LUT R68, R2, R68, RZ, 0xfc, !PT ;  /* 0x0000004402447212 */ /* 0x000fe200078efcff */
[----:B------:R-:W-:Y:S01]  /*4a80*/  IMAD.U32 R70, RZ, RZ, UR4 ;  /* 0x00000004ff467e24 */ /* 0x000fe2000f8e00ff */
[----:B------:R-:W-:Y:S01]  /*4a90*/  SEL R76, R76, 0xfffffff0, !P2 ;  /* 0xfffffff04c4c7807 */ /* 0x000fe20005000000 */
[----:B------:R-:W1:Y:S01]  /*4aa0*/  LDCU.64 UR52, c[0x0][0x348] ;  /* 0x00006900ff3477ac */ /* 0x000e620008000a00 */
[----:B------:R-:W1:Y:S01]  /*4ab0*/  LDC R27, c[0x0][0xb30] ;  /* 0x0002cc00ff1b7b82 */ /* 0x000e620000000800 */
[----:B------:R-:W-:Y:S01]  /*4ac0*/  SEL R75, R75, 0xffffffe0, !P1 ;  /* 0xffffffe04b4b7807 */ /* 0x000fe20004800000 */
[----:B------:R-:W1:Y:S01]  /*4ad0*/  LDCU.64 UR38, c[0x0][0x888] ;  /* 0x00011100ff2677ac */ /* 0x000e620008000a00 */
[----:B------:R-:W1:Y:S05]  /*4ae0*/  LDCU.64 UR44, c[0x0][0x890] ;  /* 0x00011200ff2c77ac */ /* 0x000e6a0008000a00 */
[----:B------:R-:W1:Y:S01]  /*4af0*/  LDC.64 R60, c[0x0][0xb10] ;  /* 0x0002c400ff3c7b82 */ /* 0x000e620000000a00 */
[----:B------:R-:W-:Y:S01]  /*4b00*/  UMOV UR49, URZ ;  /* 0x000000ff00317c82 */ /* 0x000fe20008000000 */
[----:B------:R-:W-:-:S06]  /*4b10*/  UMOV UR51, URZ ;  /* 0x000000ff00337c82 */ /* 0x000fcc0008000000 */
[----:B------:R-:W1:Y:S08]  /*4b20*/  LDC.64 R24, c[0x0][0xb18] ;  /* 0x0002c600ff187b82 */ /* 0x000e700000000a00 */
[----:B------:R-:W1:Y:S08]  /*4b30*/  LDC.64 R22, c[0x0][0xb28] ;  /* 0x0002ca00ff167b82 */ /* 0x000e700000000a00 */
[----:B------:R-:W1:Y:S01]  /*4b40*/  LDC.64 R58, c[0x0][0x8b0] ;  /* 0x00022c00ff3a7b82 */ /* 0x000e620000000a00 */
[----:B---3--:R-:W-:-:S07]  /*4b50*/  IMAD.IADD R32, R0, 0x1, R32 ;  /* 0x0000000100207824 */ /* 0x008fce00078e0220 */
[----:B------:R-:W3:Y:S08]  /*4b60*/  LDC.64 R56, c[0x0][0x8a8] ;  /* 0x00022a00ff387b82 */ /* 0x000ef00000000a00 */
[----:B--2-4-:R-:W1:Y:S02]  /*4b70*/  LDC R66, c[0x0][0x374] ;  /* 0x0000dd00ff427b82 */ /* 0x014e640000000800 */
.L_x_124:
[----:B------:R-:W-:Y:S02]  /*4b80*/  LEA R0, R80, UR48, 0x3 ;  /* 0x0000003050007c11 */ /* 0x000fe4000f8e18ff */
[----:B------:R-:W-:Y:S02]  /*4b90*/  SHF.L.U32 R2, R72, 0x1f, RZ ;  /* 0x0000001f48027819 */ /* 0x000fe400000006ff */
[----:B------:R-:W-:Y:S02]  /*4ba0*/  LEA R16, R80, UR48, 0x4 ;  /* 0x0000003050107c11 */ /* 0x000fe4000f8e20ff */
[----:B------:R-:W2:Y:S02]  /*4bb0*/  SYNCS.PHASECHK.TRANS64.TRYWAIT P0, [R0+URZ+0x70], R2 ;  /* 0x00007002000075a7 */ /* 0x000ea400080011ff */
[----:B--2---:R-:W-:Y:S05]  /*4bc0*/  @!P0 BRA `(.L_x_81) ;  /* 0x00000034008c8947 */ /* 0x004fea0003800000 */
.L_x_168:
[----:B------:R-:W4:Y:S01]  /*4bd0*/  LDC.64 R10, c[0x0][0xb10] ;  /* 0x0002c400ff0a7b82 */ /* 0x000f220000000a00 */
[----:B------:R-:W3:Y:S01]  /*4be0*/  LDS.128 R16, [R16+0x100] ;  /* 0x0001000010107984 */ /* 0x000ee20000000c00 */
[----:B-1----:R-:W-:Y:S01]  /*4bf0*/  ISETP.NE.AND P1, PT, R27, 0x1, PT ;  /* 0x000000011b00780c */ /* 0x002fe20003f25270 */
[----:B--2---:R-:W-:Y:S01]  /*4c00*/  VIADD R0, R0, 0x80 ;  /* 0x0000008000007836 */ /* 0x004fe20000000000 */
[----:B------:R-:W-:Y:S04]  /*4c10*/  ISETP.GE.AND P0, PT, R26, 0x1, PT ;  /* 0x000000011a00780c */ /* 0x000fe80003f06270 */
[----:B------:R-:W1:Y:S01]  /*4c20*/  LDC.64 R8, c[0x0][0xb18] ;  /* 0x0002c600ff087b82 */ /* 0x000e620000000a00 */
[----:B------:R-:W-:Y:S01]  /*4c30*/  PRMT R0, RZ, 0x654, R0 ;  /* 0x00000654ff007816 */ /* 0x000fe20000000000 */
[----:B------:R-:W-:Y:S01]  /*4c40*/  @!PT LDS RZ, [RZ] ;  /* 0x00000000fffff984 */ /* 0x000fe20000000800 */
[----:B------:R-:W-:Y:S01]  /*4c50*/  @!PT LDS RZ, [RZ] ;  /* 0x00000000fffff984 */ /* 0x000fe20000000800 */
[----:B------:R-:W-:Y:S01]  /*4c60*/  @!PT LDS RZ, [RZ] ;  /* 0x00000000fffff984 */ /* 0x000fe20000000800 */
[----:B------:R-:W-:Y:S01]  /*4c70*/  @!PT LDS RZ, [RZ] ;  /* 0x00000000fffff984 */ /* 0x000fe20000000800 */
[----:B------:R2:W-:Y:S06]  /*4c80*/  MEMBAR.ALL.CTA ;  /* 0x0000000000007992 */ /* 0x0005ec0000008000 */
[----:B--2---:R-:W2:Y:S01]  /*4c90*/  FENCE.VIEW.ASYNC.S ;  /* 0x00000000000073c6 */ /* 0x004ea20000000000 */
[----:B------:R-:W1:Y:S08]  /*4ca0*/  @!P1 LDC R12, c[0x0][0xb20] ;  /* 0x0002c800ff0c9b82 */ /* 0x000e700000000800 */
[----:B------:R-:W1:Y:S01]  /*4cb0*/  @!P1 LDC R7, c[0x0][0xb0c] ;  /* 0x0002c300ff079b82 */ /* 0x000e620000000800 */
[----:B--2---:R2:W-:Y:S01]  /*4cc0*/  SYNCS.ARRIVE.TRANS64.RED.A1T0 RZ, [R0+URZ], RZ ;  /* 0x000000ff00ff79a7 */ /* 0x0045e200081004ff */
[----:B---3--:R-:W-:Y:S04]  /*4cd0*/  LOP3.LUT P4, RZ, R18, 0x1, RZ, 0xc0, !PT ;  /* 0x0000000112ff7812 */ /* 0x008fe8000788c0ff */
[----:B------:R-:W-:Y:S09]  /*4ce0*/  P2R R78, PR, RZ, 0x10 ;  /* 0x00000010ff4e7803 */ /* 0x000ff20000000000 */
[----:B------:R-:W-:Y:S02]  /*4cf0*/  @P4 MOV R30, R16 ;  /* 0x00000010001e4202 */ /* 0x000fe40000000f00 */
[----:B------:R-:W-:Y:S01]  /*4d00*/  @P4 LOP3.LUT R29, R17, 0xffff, RZ, 0xc0, !PT ;  /* 0x0000ffff111d4812 */ /* 0x000fe200078ec0ff */
[----:B--2-4-:R-:W-:Y:S06]  /*4d10*/  @!P0 BRA `(.L_x_82) ;  /* 0x0000000000a48947 */ /* 0x014fec0003800000 */
[----:B------:R-:W-:Y:S01]  /*4d20*/  IMAD.HI.U32 R0, R66, R25, RZ ;  /* 0x0000001942007227 */ /* 0x000fe200078e00ff */
[----:B------:R-:W-:Y:S02]  /*4d30*/  ISETP.NE.AND P0, PT, R24, 0x1, PT ;  /* 0x000000011800780c */ /* 0x000fe40003f05270 */
[----:B------:R-:W-:Y:S01]  /*4d40*/  ISETP.NE.AND P2, PT, R26, 0x1, PT ;  /* 0x000000011a00780c */ /* 0x000fe20003f45270 */
[----:B------:R-:W-:Y:S01]  /*4d50*/  IMAD.HI.U32 R4, R67, R60, RZ ;  /* 0x0000003c43047227 */ /* 0x000fe200078e00ff */
[----:B------:R-:W-:Y:S02]  /*4d60*/  SHF.R.U32.HI R0, RZ, R65, R0 ;  /* 0x00000041ff007219 */ /* 0x000fe40000011600 */
[----:B------:R-:W-:Y:S01]  /*4d70*/  ISETP.NE.AND P3, PT, R28, 0x1, PT ;  /* 0x000000011c00780c */ /* 0x000fe20003f65270 */
[----:B------:R-:W-:Y:S01]  /*4d80*/  IMAD.HI.U32 R6, R29, R25, RZ ;  /* 0x000000191d067227 */ /* 0x000fe200078e00ff */
[-C--:B------:R-:W-:Y:S02]  /*4d90*/  SHF.R.U32.HI R4, RZ, R61.reuse, R4 ;  /* 0x0000003dff047219 */ /* 0x080fe40000011604 */
[----:B------:R-:W-:Y:S01]  /*4da0*/  SEL R0, R66, R0, !P0 ;  /* 0x0000000042007207 */ /* 0x000fe20004000000 */
[----:B------:R-:W-:Y:S01]  /*4db0*/  IMAD.HI.U32 R5, R30, R60, RZ ;  /* 0x0000003c1e057227 */ /* 0x000fe200078e00ff */
[----:B------:R-:W-:Y:S03]  /*4dc0*/  SEL R4, R67, R4, !P3 ;  /* 0x0000000443047207 */ /* 0x000fe60005800000 */
[-C--:B------:R-:W-:Y:S01]  /*4dd0*/  IMAD.HI.U32 R3, R0, R22.reuse, RZ ;  /* 0x0000001600037227 */ /* 0x080fe200078e00ff */
[----:B------:R-:W-:Y:S03]  /*4de0*/  SHF.R.U32.HI R5, RZ, R61, R5 ;  /* 0x0000003dff057219 */ /* 0x000fe60000011605 */
[----:B------:R-:W-:Y:S01]  /*4df0*/  IMAD.HI.U32 R2, R4, R22, RZ ;  /* 0x0000001604027227 */ /* 0x000fe200078e00ff */
[----:B------:R-:W-:Y:S02]  /*4e00*/  @P2 SHF.R.U32.HI R0, RZ, R23, R3 ;  /* 0x00000017ff002219 */ /* 0x000fe40000011603 */
[----:B------:R-:W-:Y:S02]  /*4e10*/  SHF.R.U32.HI R3, RZ, R65, R6 ;  /* 0x00000041ff037219 */ /* 0x000fe40000011606 */
[----:B------:R-:W-:Y:S01]  /*4e20*/  @P2 SHF.R.U32.HI R4, RZ, R23, R2 ;  /* 0x00000017ff042219 */ /* 0x000fe20000011602 */
[----:B------:R-:W-:Y:S01]  /*4e30*/  IMAD R0, R26, R0, RZ ;  /* 0x000000001a007224 */ /* 0x000fe200078e02ff */
[----:B------:R-:W-:Y:S02]  /*4e40*/  SEL R3, R29, R3, !P0 ;  /* 0x000000031d037207 */ /* 0x000fe40004000000 */
[----:B------:R-:W-:Y:S01]  /*4e50*/  SEL R2, R30, R5, !P3 ;  /* 0x000000051e027207 */ /* 0x000fe20005800000 */
[----:B------:R-:W-:Y:S01]  /*4e60*/  IMAD R5, R26, R4, RZ ;  /* 0x000000041a057224 */ /* 0x000fe200078e02ff */
[C---:B------:R-:W-:Y:S01]  /*4e70*/  ISETP.GE.AND P0, PT, R3.reuse, R0, PT ;  /* 0x000000000300720c */ /* 0x040fe20003f06270 */
[C---:B------:R-:W-:Y:S03]  /*4e80*/  IMAD.HI.U32 R0, R3.reuse, R22, RZ ;  /* 0x0000001603007227 */ /* 0x040fe600078e00ff */
[C---:B------:R-:W-:Y:S02]  /*4e90*/  ISETP.GE.OR P0, PT, R2.reuse, R5, P0 ;  /* 0x000000050200720c */ /* 0x040fe40000706670 */
[----:B------:R-:W-:Y:S04]  /*4ea0*/  SHF.R.U32.HI R0, RZ, R23, R0 ;  /* 0x00000017ff007219 */ /* 0x000fe80000011600 */
[C---:B------:R-:W-:Y:S05]  /*4eb0*/  SEL R6, R3.reuse, R0, !P2 ;  /* 0x0000000003067207 */ /* 0x040fea0005000000 */
        /* <DEDUP_REMOVED lines=14> */
[----:B------:R-:W-:Y:S07]  /*4fa0*/  IMAD R29, R3, R24, R29 ;  /* 0x00000018031d7224 */ /* 0x000fee00078e021d */
.L_x_82:
[----:B-1----:R-:W-:Y:S01]  /*4fb0*/  @!P1 ISETP.NE.AND P0, PT, R8, 0x1, PT ;  /* 0x000000010800980c */ /* 0x002fe20003f05270 */
[----:B------:R-:W-:Y:S01]  /*4fc0*/  @!P1 IMAD.HI.U32 R2, R29, R9, RZ ;  /* 0x000000091d029227 */ /* 0x000fe200078e00ff */
[----:B------:R-:W-:Y:S01]  /*4fd0*/  R2UR UR42, R15 ;  /* 0x000000000f2a72ca */ /* 0x000fe200000e0000 */
[----:B------:R-:W-:Y:S01]  /*4fe0*/  BSSY.RECONVERGENT B6, `(.L_x_83) ;  /* 0x0000031000067945 */ /* 0x000fe20003800200 */
[----:B------:R-:W-:Y:S01]  /*4ff0*/  R2UR UR41, R14 ;  /* 0x000000000e2972ca */ /* 0x000fe200000e0000 */
[----:B------:R-:W-:Y:S01]  /*5000*/  @!P1 IMAD.HI.U32 R0, R30, R10, RZ ;  /* 0x0000000a1e009227 */ /* 0x000fe200078e00ff */
[----:B------:R-:W-:Y:S02]  /*5010*/  @!P1 SHF.R.U32.HI R2, RZ, R12, R2 ;  /* 0x0000000cff029219 */ /* 0x000fe40000011602 */
[----:B------:R-:W-:Y:S01]  /*5020*/  @!P1 ISETP.NE.AND P2, PT, R7, 0x1, PT ;  /* 0x000000010700980c */ /* 0x000fe20003f45270 */
[----:B------:R-:W-:Y:S01]  /*5030*/  VIADD R80, R80, 0x1 ;  /* 0x0000000150507836 */ /* 0x000fe20000000000 */
[----:B------:R-:W-:Y:S02]  /*5040*/  @!P1 SEL R2, R29, R2, !P0 ;  /* 0x000000021d029207 */ /* 0x000fe40004000000 */
[----:B------:R-:W-:Y:S02]  /*5050*/  @!P1 SHF.R.U32.HI R0, RZ, R11, R0 ;  /* 0x0000000bff009219 */ /* 0x000fe40000011600 */
[----:B------:R-:W-:Y:S01]  /*5060*/  LOP3.LUT P0, RZ, R70, 0x3f0, RZ, 0xc0, !PT ;  /* 0x000003f046ff7812 */ /* 0x000fe2000780c0ff */
[----:B------:R-:W-:Y:S01]  /*5070*/  USHF.L.U32 UR42, UR42, 0x6, URZ ;  /* 0x000000062a2a7899 */ /* 0x000fe200080006ff */
[----:B------:R-:W-:Y:S01]  /*5080*/  @!P1 SEL R3, R30, R0, !P2 ;  /* 0x000000001e039207 */ /* 0x000fe20005000000 */
[----:B------:R-:W-:Y:S01]  /*5090*/  USHF.L.U32 UR41, UR41, 0x7, URZ ;  /* 0x0000000729297899 */ /* 0x000fe200080006ff */
[----:B------:R-:W-:Y:S03]  /*50a0*/  @P4 SHF.R.U32.HI R71, RZ, 0x10, R17 ;  /* 0x00000010ff474819 */ /* 0x000fe60000011611 */
[----:B------:R-:W-:Y:S02]  /*50b0*/  @!P1 IMAD.IADD R0, R2, 0x1, -R3 ;  /* 0x0000000102009824 */ /* 0x000fe400078e0a03 */
[----:B------:R-:W-:Y:S02]  /*50c0*/  @!P1 IMAD.IADD R2, R3, 0x1, -R2 ;  /* 0x0000000103029824 */ /* 0x000fe400078e0a02 */
[----:B------:R-:W-:Y:S02]  /*50d0*/  @!P1 IMAD R30, R0, R7, R30 ;  /* 0x00000007001e9224 */ /* 0x000fe400078e021e */
[----:B------:R-:W-:Y:S01]  /*50e0*/  @!P1 IMAD R29, R2, R8, R29 ;  /* 0x00000008021d9224 */ /* 0x000fe200078e021d */
[----:B------:R-:W-:Y:S06]  /*50f0*/  @!P0 BRA `(.L_x_84) ;  /* 0x00000000007c8947 */ /* 0x000fec0003800000 */
[----:B------:R-:W1:Y:S01]  /*5100*/  LDCU.64 UR8, c[0x4][0x80] ;  /* 0x01001000ff0877ac */ /* 0x000e620008000a00 */
[----:B------:R-:W-:Y:S01]  /*5110*/  MOV R2, 0x0 ;  /* 0x0000000000027802 */ /* 0x000fe20000000f00 */
[----:B------:R-:W-:Y:S02]  /*5120*/  HFMA2 R12, -RZ, RZ, 0, 5.9604644775390625e-08 ;  /* 0x00000001ff0c7431 */ /* 0x000fe400000001ff */
[----:B------:R-:W-:Y:S01]  /*5130*/  IMAD.MOV.U32 R8, RZ, RZ, 0x70 ;  /* 0x00000070ff087424 */ /* 0x000fe200078e00ff */
[----:B------:R2:W3:Y:S01]  /*5140*/  LDC.64 R14, c[0x4][R2] ;  /* 0x01000000020e7b82 */ /* 0x0004e20000000a00 */
[----:B------:R-:W4:Y:S01]  /*5150*/  LDCU.64 UR6, c[0x4][0x88] ;  /* 0x01001100ff0677ac */ /* 0x000f220008000a00 */
[----:B------:R-:W-:Y:S01]  /*5160*/  IMAD.MOV.U32 R13, RZ, RZ, RZ ;  /* 0x000000ffff0d7224 */ /* 0x000fe200078e00ff */
[----:B------:R-:W2:Y:S01]  /*5170*/  LDCU.64 UR4, c[0x4][0x8] ;  /* 0x01000100ff0477ac */ /* 0x000ea20008000a00 */
[----:B-1----:R-:W-:Y:S01]  /*5180*/  MOV R5, UR9 ;  /* 0x0000000900057c02 */ /* 0x002fe20008000f00 */
[----:B------:R-:W-:Y:S01]  /*5190*/  IMAD.U32 R4, RZ, RZ, UR8 ;  /* 0x00000008ff047e24 */ /* 0x000fe2000f8e00ff */
[----:B----4-:R-:W-:Y:S01]  /*51a0*/  MOV R7, UR7 ;  /* 0x0000000700077c02 */ /* 0x010fe20008000f00 */
[----:B------:R-:W-:Y:S01]  /*51b0*/  IMAD.U32 R6, RZ, RZ, UR6 ;  /* 0x00000006ff067e24 */ /* 0x000fe2000f8e00ff */
[----:B--2---:R-:W-:Y:S01]  /*51c0*/  MOV R11, UR5 ;  /* 0x00000005000b7c02 */ /* 0x004fe20008000f00 */
[----:B------:R-:W-:Y:S02]  /*51d0*/  IMAD.U32 R10, RZ, RZ, UR4 ;  /* 0x00000004ff0a7e24 */ /* 0x000fe4000f8e00ff */
[----:B------:R-:W-:Y:S07]  /*51e0*/  LEPC R20, `(.L_x_85) ;  /* 0x000000001014794e */ /* 0x000fee0000000000 */
[----:B---3-5:R-:W-:Y:S05]  /*51f0*/  CALL.ABS.NOINC R14 ;  /* 0x000000000e007343 */ /* 0x028fea0003c00000 */
.L_x_85:
[----:B------:R-:W1:Y:S01]  /*5200*/  LDCU.64 UR8, c[0x4][0x80] ;  /* 0x01001000ff0877ac */ /* 0x000e620008000a00 */
[----:B------:R-:W2:Y:S01]  /*5210*/  LDC.64 R2, c[0x4][R2] ;  /* 0x0100000002027b82 */ /* 0x000ea20000000a00 */
[----:B------:R-:W-:Y:S02]  /*5220*/  HFMA2 R12, -RZ, RZ, 0, 5.9604644775390625e-08 ;  /* 0x00000001ff0c7431 */ /* 0x000fe400000001ff */
[----:B------:R-:W-:Y:S02]  /*5230*/  IMAD.MOV.U32 R8, RZ, RZ, 0x70 ;  /* 0x00000070ff087424 */ /* 0x000fe400078e00ff */
[----:B------:R-:W-:Y:S01]  /*5240*/  IMAD.MOV.U32 R13, RZ, RZ, RZ ;  /* 0x000000ffff0d7224 */ /* 0x000fe200078e00ff */
[----:B------:R-:W3:Y:S01]  /*5250*/  LDCU.64 UR6, c[0x4][0x88] ;  /* 0x01001100ff0677ac */ /* 0x000ee20008000a00 */
[----:B------:R-:W4:Y:S01]  /*5260*/  LDCU.64 UR4, c[0x4][0x8] ;  /* 0x01000100ff0477ac */ /* 0x000f220008000a00 */
[----:B-1----:R-:W-:Y:S02]  /*5270*/  MOV R4, UR8 ;  /* 0x0000000800047c02 */ /* 0x002fe40008000f00 */
[----:B------:R-:W-:Y:S02]  /*5280*/  MOV R5, UR9 ;  /* 0x0000000900057c02 */ /* 0x000fe40008000f00 */
[----:B---3--:R-:W-:Y:S01]  /*5290*/  MOV R7, UR7 ;  /* 0x0000000700077c02 */ /* 0x008fe20008000f00 */
[----:B------:R-:W-:Y:S01]  /*52a0*/  IMAD.U32 R6, RZ, RZ, UR6 ;  /* 0x00000006ff067e24 */ /* 0x000fe2000f8e00ff */
[----:B----4-:R-:W-:Y:S01]  /*52b0*/  MOV R11, UR5 ;  /* 0x00000005000b7c02 */ /* 0x010fe20008000f00 */
[----:B------:R-:W-:Y:S02]  /*52c0*/  IMAD.U32 R10, RZ, RZ, UR4 ;  /* 0x00000004ff0a7e24 */ /* 0x000fe4000f8e00ff */
[----:B------:R-:W-:Y:S07]  /*52d0*/  LEPC R20, `(.L_x_84) ;  /* 0x000000001014794e */ /* 0x000fee0000000000 */
[----:B--2---:R-:W-:Y:S05]  /*52e0*/  CALL.ABS.NOINC R2 ;  /* 0x0000000002007343 */ /* 0x004fea0003c00000 */
.L_x_84:
[----:B------:R-:W-:Y:S05]  /*52f0*/  BSYNC.RECONVERGENT B6 ;  /* 0x0000000000067941 */ /* 0x000fea0003800200 */
.L_x_83:
[----:B------:R-:W-:Y:S01]  /*5300*/  ISETP.NE.U32.AND P4, PT, R58, RZ, PT ;  /* 0x000000ff3a00720c */ /* 0x000fe20003f85070 */
[----:B------:R-:W-:Y:S01]  /*5310*/  UISETP.NE.AND UP2, UPT, UR50, URZ, UPT ;  /* 0x000000ff3200728c */ /* 0x000fe2000bf45270 */
[----:B------:R-:W-:Y:S01]  /*5320*/  ISETP.NE.U32.AND P2, PT, RZ, UR38, PT ;  /* 0x00000026ff007c0c */ /* 0x000fe2000bf45070 */
[----:B------:R-:W-:Y:S01]  /*5330*/  UISETP.NE.U32.AND UP1, UPT, UR44, URZ, UPT ;  /* 0x000000ff2c00728c */ /* 0x000fe2000bf25070 */
[----:B------:R-:W-:Y:S01]  /*5340*/  ISETP.NE.AND.EX P4, PT, R59, RZ, PT, P4 ;  /* 0x000000ff3b00720c */ /* 0x000fe20003f85340 */
[----:B------:R-:W-:Y:S01]  /*5350*/  UPLOP3.LUT UP0, UPT, UPT, UPT, UPT, 0x40, 0x4 ;  /* 0x000000000004789c */ /* 0x000fe20003f0e870 */
[----:B------:R-:W-:Y:S01]  /*5360*/  ISETP.NE.AND.EX P2, PT, RZ, UR39, PT, P2 ;  /* 0x00000027ff007c0c */ /* 0x000fe2000bf45320 */
[----:B------:R-:W-:Y:S01]  /*5370*/  UISETP.NE.AND.EX UP1, UPT, UR45, URZ, UPT, UP1 ;  /* 0x000000ff2d00728c */ /* 0x000fe2000bf25310 */
[----:B------:R-:W-:Y:S04]  /*5380*/  PLOP3.LUT P1, PT, PT, PT, UP2, 0x80, 0x8 ;  /* 0x000000000008781c */ /* 0x000fe80003f2f028 */
[----:B------:R-:W-:Y:S06]  /*5390*/  @UP2 UPLOP3.LUT UP0, UPT, UPT, UPT, UP1, 0x80, 0x8 ;  /* 0x000000000008289c */ /* 0x000fec0003f0f010 */
[----:B------:R-:W-:Y:S01]  /*53a0*/  PLOP3.LUT P0, PT, PT, PT, UP0, 0x80, 0x8 ;  /* 0x000000000008781c */ /* 0x000fe20003f0f008 */
[----:B------:R-:W-:Y:S01]  /*53b0*/  @!UPT UIADD3 URZ, UPT, UPT, URZ, URZ, URZ ;  /* 0x000000fffffff290 */ /* 0x000fe2000fffe0ff */
[----:B------:R-:W-:Y:S11]  /*53c0*/  BRA.U !UP1, `(.L_x_86) ;  /* 0x0000000109387547 */ /* 0x000ff6000b800000 */
[----:B------:R-:W-:Y:S01]  /*53d0*/  UISETP.NE.U32.AND UP0, UPT, UR38, URZ, UPT ;  /* 0x000000ff2600728c */ /* 0x000fe2000bf05070 */
[----:B------:R-:W-:Y:S02]  /*53e0*/  HFMA2 R0, -RZ, RZ, 0, 5.9604644775390625e-08 ;  /* 0x00000001ff007431 */ /* 0x000fe400000001ff */
[----:B------:R-:W-:Y:S01]  /*53f0*/  IMAD.MOV.U32 R64, RZ, RZ, 0x1 ;  /* 0x00000001ff407424 */ /* 0x000fe200078e00ff */
[----:B------:R-:W-:Y:S06]  /*5400*/  UISETP.NE.AND.EX UP0, UPT, UR39, URZ, UPT, UP0 ;  /* 0x000000ff2700728c */ /* 0x000fec000bf05300 */
[----:B------:R-:W-:Y:S05]  /*5410*/  PLOP3.LUT P3, PT, PT, PT, UP0, 0x80, 0x8 ;  /* 0x000000000008781c */ /* 0x000fea0003f6f008 */
[----:B------:R-:W1:Y:S01]  /*5420*/  @UP0 LDCU.64 UR6, c[0x0][0x888] ;  /* 0x00011100ff0607ac */ /* 0x000e620008000a00 */
[----:B------:R-:W-:Y:S07]  /*5430*/  @UP0 UIMAD UR4, UR36, UR44, URZ ;  /* 0x0000002c240402a4 */ /* 0x000fee000f8e02ff */
[----:B------:R-:W-:Y:S01]  /*5440*/  @!P3 PRMT R64, R0, 0x7610, R64 ;  /* 0x000076100040b816 */ /* 0x000fe20000000040 */
[----:B-1----:R-:W-:Y:S03]  /*5450*/  @UP0 UIMAD.WIDE UR6, UR4, 0x4, UR6 ;  /* 0x00000004040608a5 */ /* 0x002fe6000f8e0206 */
[----:B------:R-:W1:Y:S03]  /*5460*/  @!UP0 LDCU UR4, c[0x0][0x880] ;  /* 0x00011000ff0487ac */ /* 0x000e660008000800 */
[----:B------:R-:W-:Y:S01]  /*5470*/  IMAD.U32 R2, RZ, RZ, UR6 ;  /* 0x00000006ff027e24 */ /* 0x000fe2000f8e00ff */
[----:B------:R-:W-:Y:S05]  /*5480*/  MOV R3, UR7 ;  /* 0x0000000700037c02 */ /* 0x000fea0008000f00 */
[----:B-----5:R2:W5:Y:S02]  /*5490*/  @P3 LDG.E R35, desc[UR46][R2.64] ;  /* 0x0000002e02233981 */ /* 0x020564000c1e1900 */
[----:B-12---:R-:W-:Y:S02]  /*54a0*/  @!P3 IMAD.U32 R35, RZ, RZ, UR4 ;  /* 0x00000004ff23be24 */ /* 0x006fe4000f8e00ff */
.L_x_86:
[----:B------:R-:W-:Y:S05]  /*54b0*/  @!P4 BRA `(.L_x_87) ;  /* 0x000000000020c947 */ /* 0x000fea0003800000 */
[----:B------:R-:W-:Y:S04]  /*54c0*/  ISETP.NE.U32.AND P3, PT, R56, RZ, PT ;  /* 0x000000ff3800720c */ /* 0x000fe80003f65070 */
[----:B------:R-:W-:Y:S11]  /*54d0*/  ISETP.NE.AND.EX P3, PT, R57, RZ, PT, P3 ;  /* 0x000000ff3900720c */ /* 0x000ff60003f65330 */
[----:B------:R-:W-:Y:S02]  /*54e0*/  @!UPT UIADD3 URZ, UPT, UPT, URZ, URZ, URZ ;  /* 0x000000fffffff290 */ /* 0x000fe4000fffe0ff */
[----:B------:R-:W1:Y:S01]  /*54f0*/  @P3 LDC.64 R2, c[0x0][0x8a8] ;  /* 0x00022a00ff023b82 */ /* 0x000e620000000a00 */
[----:B------:R-:W-:Y:S04]  /*5500*/  @P3 IMAD R0, R58, UR36, RZ ;  /* 0x000000243a003c24 */ /* 0x000fe8000f8e02ff */
[----:B-1----:R-:W-:Y:S05]  /*5510*/  @P3 IMAD.WIDE R2, R0, 0x4, R2 ;  /* 0x0000000400023825 */ /* 0x002fea00078e0202 */
[----:B-----5:R1:W5:Y:S02]  /*5520*/  @P3 LDG.E R33, desc[UR46][R2.64] ;  /* 0x0000002e02213981 */ /* 0x020364000c1e1900 */
[----:B-1----:R-:W2:Y:S02]  /*5530*/  @!P3 LDC R33, c[0x0][0x8a0] ;  /* 0x00022800ff21bb82 */ /* 0x002ea40000000800 */
.L_x_87:
[----:B-----5:R-:W-:Y:S01]  /*5540*/  FSETP.NEU.AND P3, PT, R35, RZ, PT ;  /* 0x000000ff2300720b */ /* 0x020fe20003f6d000 */
[----:B------:R-:W-:Y:S01]  /*5550*/  IMAD.SHL.U32 R89, R68, 0x4, RZ ;  /* 0x0000000444597824 */ /* 0x000fe200078e00ff */
[----:B------:R-:W-:Y:S01]  /*5560*/  SEL R4, RZ, 0xffffffff, P2 ;  /* 0xffffffffff047807 */ /* 0x000fe20001000000 */
[----:B------:R-:W-:Y:S01]  /*5570*/  BSSY B1, `(.L_x_88) ;  /* 0x0000043000017945 */ /* 0x000fe20003800000 */
[----:B------:R-:W-:Y:S01]  /*5580*/  @P1 LOP3.LUT P2, RZ, R64, 0xff, RZ, 0xc0, !PT ;  /* 0x000000ff40ff1812 */ /* 0x000fe2000784c0ff */
[----:B------:R-:W-:Y:S01]  /*5590*/  VIADD R84, R89, UR48 ;  /* 0x0000003059547c36 */ /* 0x000fe20008000000 */
[----:B------:R-:W-:Y:S01]  /*55a0*/  @P1 SEL R0, RZ, 0xffffffff, P3 ;  /* 0xffffffffff001807 */ /* 0x000fe20001800000 */
[----:B------:R-:W-:Y:S01]  /*55b0*/  IMAD.MOV.U32 R90, RZ, RZ, 0x1 ;  /* 0x00000001ff5a7424 */ /* 0x000fe200078e00ff */
[----:B------:R-:W-:Y:S01]  /*55c0*/  LOP3.LUT R74, R74, 0x1, RZ, 0x3c, !PT ;  /* 0x000000014a4a7812 */ /* 0x000fe200078e3cff */
[----:B------:R-:W-:Y:S01]  /*55d0*/  IMAD.MOV.U32 R88, RZ, RZ, RZ ;  /* 0x000000ffff587224 */ /* 0x000fe200078e00ff */
[----:B------:R-:W-:Y:S02]  /*55e0*/  @P0 SEL R0, R4, R0, !P2 ;  /* 0x0000000004000207 */ /* 0x000fe40005000000 */
[----:B------:R-:W-:Y:S02]  /*55f0*/  CS2R R54, SRZ ;  /* 0x0000000000367805 */ /* 0x000fe4000001ff00 */
[----:B------:R-:W-:Y:S02]  /*5600*/  LEA R86, R31, UR48, 0x3 ;  /* 0x000000301f567c11 */ /* 0x000fe4000f8e18ff */
[----:B------:R-:W-:Y:S02]  /*5610*/  CS2R R52, SRZ ;  /* 0x0000000000347805 */ /* 0x000fe4000001ff00 */
[----:B------:R-:W-:Y:S02]  /*5620*/  @P1 LOP3.LUT R0, R0, 0x1, RZ, 0xc0, !PT ;  /* 0x0000000100001812 */ /* 0x000fe400078ec0ff */
[----:B------:R-:W-:Y:S02]  /*5630*/  CS2R R50, SRZ ;  /* 0x0000000000327805 */ /* 0x000fe4000001ff00 */
[----:B------:R-:W-:Y:S02]  /*5640*/  SHF.L.U32 R2, R73, 0x1f, RZ ;  /* 0x0000001f49027819 */ /* 0x000fe400000006ff */
[----:B------:R-:W-:Y:S02]  /*5650*/  CS2R R48, SRZ ;  /* 0x0000000000307805 */ /* 0x000fe4000001ff00 */
[----:B------:R-:W-:Y:S02]  /*5660*/  ISETP.NE.U32.OR P6, PT, R0, 0x1, !P1 ;  /* 0x000000010000780c */ /* 0x000fe40004fc5470 */
[----:B------:R-:W-:Y:S02]  /*5670*/  CS2R R46, SRZ ;  /* 0x00000000002e7805 */ /* 0x000fe4000001ff00 */
[----:B------:R-:W-:Y:S02]  /*5680*/  PLOP3.LUT P2, PT, PT, PT, UP1, 0x80, 0x8 ;  /* 0x000000000008781c */ /* 0x000fe40003f4f018 */
[----:B------:R-:W-:Y:S02]  /*5690*/  CS2R R44, SRZ ;  /* 0x00000000002c7805 */ /* 0x000fe4000001ff00 */
[----:B------:R-:W-:Y:S02]  /*56a0*/  LEA.HI R34, R31, R31, RZ, 0x1 ;  /* 0x0000001f1f227211 */ /* 0x000fe400078f08ff */
[----:B------:R-:W-:Y:S02]  /*56b0*/  CS2R R42, SRZ ;  /* 0x00000000002a7805 */ /* 0x000fe4000001ff00 */
[----:B------:R-:W-:Y:S02]  /*56c0*/  LOP3.LUT P4, R79, R64, 0xff, RZ, 0xc0, !PT ;  /* 0x000000ff404f7812 */ /* 0x000fe4000788c0ff */
[----:B------:R-:W-:Y:S02]  /*56d0*/  CS2R R40, SRZ ;  /* 0x0000000000287805 */ /* 0x000fe4000001ff00 */
[----:B------:R-:W-:Y:S01]  /*56e0*/  SEL R3, RZ, 0xffffffff, P3 ;  /* 0xffffffffff037807 */ /* 0x000fe20001800000 */
[----:B------:R-:W-:Y:S01]  /*56f0*/  VIADD R83, R84, 0x400 ;  /* 0x0000040054537836 */ /* 0x000fe20000000000 */
[----:B------:R-:W-:Y:S01]  /*5700*/  P2R R81, PR, RZ, 0x40 ;  /* 0x00000040ff517803 */ /* 0x000fe20000000000 */
[----:B------:R-:W-:Y:S01]  /*5710*/  IMAD.IADD R82, R75, 0x1, R84 ;  /* 0x000000014b527824 */ /* 0x000fe200078e0254 */
[----:B------:R-:W-:Y:S02]  /*5720*/  @P6 SHF.L.U32 R0, R74, 0x1f, RZ ;  /* 0x0000001f4a006819 */ /* 0x000fe400000006ff */
[----:B------:R-:W-:Y:S02]  /*5730*/  @P2 SEL R3, R4, R3, !P4 ;  /* 0x0000000304032207 */ /* 0x000fe40006000000 */
[----:B------:R1:W3:Y:S02]  /*5740*/  @P6 SYNCS.PHASECHK.TRANS64.TRYWAIT P1, [UR48+0x20], R0 ;  /* 0x00002000ff0065a7 */ /* 0x0002e40008021130 */
[----:B------:R-:W-:Y:S04]  /*5750*/  LOP3.LUT R3, R3, 0x1, RZ, 0xc0, !PT ;  /* 0x0000000103037812 */ /* 0x000fe800078ec0ff */
[----:B------:R-:W-:Y:S04]  /*5760*/  ISETP.NE.U32.AND P5, PT, R3, 0x1, PT ;  /* 0x000000010300780c */ /* 0x000fe80003fa5070 */
[----:B------:R-:W-:Y:S01]  /*5770*/  P2R R91, PR, RZ, 0x20 ;  /* 0x00000020ff5b7803 */ /* 0x000fe20000000000 */
[----:B------:R4:W2:Y:S01]  /*5780*/  SYNCS.PHASECHK.TRANS64.TRYWAIT P0, [R86+URZ+0x90], R2 ;  /* 0x00009002560075a7 */ /* 0x0008a200080011ff */
[C---:B-1----:R-:W-:Y:S01]  /*5790*/  IMAD.SHL.U32 R0, R34.reuse, 0x40, RZ ;  /* 0x0000004022007824 */ /* 0x042fe200078e00ff */
[----:B------:R-:W-:Y:S04]  /*57a0*/  LOP3.LUT R34, R34, 0xffe, RZ, 0xc0, !PT ;  /* 0x00000ffe22227812 */ /* 0x000fe800078ec0ff */
[----:B------:R-:W-:Y:S01]  /*57b0*/  LOP3.LUT R0, R0, 0xffffff80, RZ, 0xc0, !PT ;  /* 0xffffff8000007812 */ /* 0x000fe200078ec0ff */
[----:B------:R-:W-:Y:S04]  /*57c0*/  IMAD.IADD R34, R31, 0x1, -R34 ;  /* 0x000000011f227824 */ /* 0x000fe800078e0a22 */
[----:B------:R-:W-:Y:S04]  /*57d0*/  IMAD.IADD R0, R32, 0x1, R0 ;  /* 0x0000000120007824 */ /* 0x000fe800078e0200 */
[----:B------:R-:W-:Y:S01]  /*57e0*/  IMAD R34, R34, 0x100000, R0 ;  /* 0x0010000022227824 */ /* 0x000fe200078e0200 */
[----:B---3--:R-:W-:Y:S01]  /*57f0*/  @P6 SEL R90, RZ, 0x1, !P1 ;  /* 0x00000001ff5a6807 */ /* 0x008fe20004800000 */
[----:B----4-:R-:W-:Y:S06]  /*5800*/  @!P6 BRA `(.L_x_89) ;  /* 0x000000000064e947 */ /* 0x010fec0003800000 */
[----:B------:R-:W-:Y:S01]  /*5810*/  @P5 IMAD R5, R76, 0x4, R83 ;  /* 0x000000044c055824 */ /* 0x000fe200078e0253 */
[----:B------:R-:W-:Y:S01]  /*5820*/  ISETP.NE.AND P1, PT, R90, RZ, PT ;  /* 0x000000ff5a00720c */ /* 0x000fe20003f25270 */
[----:B------:R-:W-:Y:S01]  /*5830*/  IMAD.MOV.U32 R54, RZ, RZ, RZ ;  /* 0x000000ffff367224 */ /* 0x000fe200078e00ff */
[----:B------:R-:W-:Y:S01]  /*5840*/  BSSY B0, `(.L_x_90) ;  /* 0x000000d000007945 */ /* 0x000fe20003800000 */
[----:B------:R-:W-:Y:S01]  /*5850*/  @P5 IMAD.IADD R4, R75, 0x1, R5 ;  /* 0x000000014b045824 */ /* 0x000fe200078e0205 */
[----:B------:R-:W-:Y:S02]  /*5860*/  CS2R R50, SRZ ;  /* 0x0000000000327805 */ /* 0x000fe4000001ff00 */
[----:B------:R-:W-:Y:S02]  /*5870*/  CS2R R48, SRZ ;  /* 0x0000000000307805 */ /* 0x000fe4000001ff00 */
[----:B------:R-:W-:Y:S02]  /*5880*/  CS2R R52, SRZ ;  /* 0x0000000000347805 */ /* 0x000fe4000001ff00 */
[----:B------:R-:W-:Y:S02]  /*5890*/  CS2R R42, SRZ ;  /* 0x00000000002a7805 */ /* 0x000fe4000001ff00 */
[----:B------:R-:W-:Y:S02]  /*58a0*/  CS2R R40, SRZ ;  /* 0x0000000000287805 */ /* 0x000fe4000001ff00 */
[----:B------:R-:W-:Y:S02]  /*58b0*/  CS2R R46, SRZ ;  /* 0x00000000002e7805 */ /* 0x000fe4000001ff00 */
[----:B------:R-:W-:Y:S01]  /*58c0*/  CS2R R44, SRZ ;  /* 0x00000000002c7805 */ /* 0x000fe2000001ff00 */
[----:B------:R-:W-:Y:S06]  /*58d0*/  @P1 BRA `(.L_x_91) ;  /* 0x00000000000c1947 */ /* 0x000fec0003800000 */
[----:B------:R-:W-:Y:S04]  /*58e0*/  SHF.L.U32 R3, R74, 0x1f, RZ ;  /* 0x0000001f4a037819 */ /* 0x000fe800000006ff */
[----:B------:R-:W1:Y:S02]  /*58f0*/  SYNCS.PHASECHK.TRANS64.TRYWAIT P1, [UR48+0x20], R3 ;  /* 0x00002003ff0075a7 */ /* 0x000e640008021130 */
[----:B-1----:R-:W-:Y:S05]  /*5900*/  @!P1 BRA `(.L_x_92) ;  /* 0x0000002800509947 */ /* 0x002fea0003800000 */
.L_x_91:
[----:B------:R-:W-:Y:S05]  /*5910*/  BSYNC B0 ;  /* 0x0000000000007941 */ /* 0x000fea0003800000 */
.L_x_90:
[----:B------:R-:W-:Y:S01]  /*5920*/  ISETP.NE.AND P1, PT, R91, RZ, PT ;  /* 0x000000ff5b00720c */ /* 0x000fe20003f25270 */
[----:B------:R-:W-:Y:S11]  /*5930*/  HFMA2 R88, -RZ, RZ, 0, 5.9604644775390625e-08 ;  /* 0x00000001ff587431 */ /* 0x000ff600000001ff */
[----:B------:R-:W-:Y:S01]  /*5940*/  @!UPT UIADD3 URZ, UPT, UPT, URZ, URZ, URZ ;  /* 0x000000fffffff290 */ /* 0x000fe2000fffe0ff */
[----:B------:R-:W-:Y:S05]  /*5950*/  @P1 WARPSYNC.ALL ;  /* 0x0000000000001948 */ /* 0x000fea0003800000 */
[----:B------:R3:W4:Y:S04]  /*5960*/  @P1 LDSM.16.M88.4 R48, [R5] ;  /* 0x000000000530183b */ /* 0x0007280000000200 */
[----:B------:R3:W1:Y:S04]  /*5970*/  @P1 LDSM.16.M88.4 R52, [R4] ;  /* 0x000000000434183b */ /* 0x0006680000000200 */
[----:B------:R3:W1:Y:S04]  /*5980*/  @P1 LDSM.16.M88.4 R40, [R89+UR48+0x400] ;  /* 0x000400305928183b */ /* 0x0006680008000200 */
[----:B------:R3:W1:Y:S02]  /*5990*/  @P1 LDSM.16.M88.4 R44, [R82+0x400] ;  /* 0x00040000522c183b */ /* 0x0006640000000200 */
.L_x_89:
[----:B------:R-:W-:Y:S05]  /*59a0*/  BSYNC B1 ;  /* 0x0000000000017941 */ /* 0x000fea0003800000 */
.L_x_88:
[----:B-1----:R-:W-:Y:S04]  /*59b0*/  SHF.R.U32.HI R0, RZ, 0x15, R34 ;  /* 0x00000015ff007819 */ /* 0x002fe80000011622 */
[----:B------:R-:W-:Y:S01]  /*59c0*/  LOP3.LUT P1, RZ, R0, 0x3, R69, 0x48, !PT ;  /* 0x0000000300ff7812 */ /* 0x000fe20007824845 */
[----:B------:R-:W-:Y:S01]  /*59d0*/  @!UPT UIADD3 URZ, UPT, UPT, URZ, URZ, URZ ;  /* 0x000000fffffff290 */ /* 0x000fe2000fffe0ff */
[----:B--2---:R-:W-:Y:S11]  /*59e0*/  @P0 BRA `(.L_x_93) ;  /* 0x0000000000080947 */ /* 0x004ff60003800000 */
[----:B------:R-:W1:Y:S02]  /*59f0*/  SYNCS.PHASECHK.TRANS64.TRYWAIT P0, [R86+URZ+0x90], R2 ;  /* 0x00009002560075a7 */ /* 0x000e6400080011ff */
[----:B-1----:R-:W-:Y:S05]  /*5a00*/  @!P0 BRA `(.L_x_94) ;  /* 0x0000002800288947 */ /* 0x002fea0003800000 */
.L_x_93:
[----:B------:R-:W-:Y:S05]  /*5a10*/  @!P1 BRA `(.L_x_95) ;  /* 0x0000000000409947 */ /* 0x000fea0003800000 */
[----:B------:R-:W3:Y:S01]  /*5a20*/  LDCU.64 UR8, c[0x4][0x70] ;  /* 0x01000e00ff0877ac */ /* 0x000ee20008000a00 */
[----:B------:R-:W-:Y:S01]  /*5a30*/  MOV R3, 0x0 ;  /* 0x0000000000037802 */ /* 0x000fe20000000f00 */
[----:B------:R-:W-:Y:S02]  /*5a40*/  HFMA2 R12, -RZ, RZ, 0, 5.9604644775390625e-08 ;  /* 0x00000001ff0c7431 */ /* 0x000fe400000001ff */
[----:B------:R-:W-:Y:S02]  /*5a50*/  IMAD.MOV.U32 R8, RZ, RZ, 0x192 ;  /* 0x00000192ff087424 */ /* 0x000fe400078e00ff */
[----:B------:R-:W-:Y:S01]  /*5a60*/  IMAD.MOV.U32 R13, RZ, RZ, RZ ;  /* 0x000000ffff0d7224 */ /* 0x000fe200078e00ff */
[----:B------:R-:W2:Y:S01]  /*5a70*/  LDCU.64 UR6, c[0x4][0x78] ;  /* 0x01000f00ff0677ac */ /* 0x000ea20008000a00 */
[----:B-1----:R-:W1:Y:S01]  /*5a80*/  LDC.64 R2, c[0x4][R3] ;  /* 0x0100000003027b82 */ /* 0x002e620000000a00 */
[----:B------:R-:W5:Y:S01]  /*5a90*/  LDCU.64 UR4, c[0x4][0x10] ;  /* 0x01000200ff0477ac */ /* 0x000f620008000a00 */
[----:B---3--:R-:W-:Y:S01]  /*5aa0*/  MOV R5, UR9 ;  /* 0x0000000900057c02 */ /* 0x008fe20008000f00 */
[----:B------:R-:W-:Y:S01]  /*5ab0*/  IMAD.U32 R4, RZ, RZ, UR8 ;  /* 0x00000008ff047e24 */ /* 0x000fe2000f8e00ff */
[----:B--2---:R-:W-:Y:S01]  /*5ac0*/  MOV R7, UR7 ;  /* 0x0000000700077c02 */ /* 0x004fe20008000f00 */
[----:B------:R-:W-:Y:S01]  /*5ad0*/  IMAD.U32 R6, RZ, RZ, UR6 ;  /* 0x00000006ff067e24 */ /* 0x000fe2000f8e00ff */
[----:B-----5:R-:W-:Y:S01]  /*5ae0*/  MOV R11, UR5 ;  /* 0x00000005000b7c02 */ /* 0x020fe20008000f00 */
[----:B------:R-:W-:Y:S02]  /*5af0*/  IMAD.U32 R10, RZ, RZ, UR4 ;  /* 0x00000004ff0a7e24 */ /* 0x000fe4000f8e00ff */
[----:B------:R-:W-:Y:S07]  /*5b00*/  LEPC R20, `(.L_x_95) ;  /* 0x000000001014794e */ /* 0x000fee0000000000 */
[----:B-1--4-:R-:W-:Y:S05]  /*5b10*/  CALL.ABS.NOINC R2 ;  /* 0x0000000002007343 */ /* 0x012fea0003c00000 */
.L_x_95:
[----:B------:R-:W-:Y:S05]  /*5b20*/  WARPSYNC.ALL ;  /* 0x0000000000007948 */ /* 0x000fea0003800000 */
[----:B------:R-:W-:Y:S01]  /*5b30*/  R2UR UR4, R34 ;  /* 0x00000000220472ca */ /* 0x000fe200000e0000 */
[----:B------:R-:W-:Y:S01]  /*5b40*/  BSSY.RECONVERGENT B0, `(.L_x_96) ;  /* 0x000003c000007945 */ /* 0x000fe20003800200 */
[----:B------:R-:W-:Y:S02]  /*5b50*/  SHF.L.U32 R87, R76, 0x2, RZ ;  /* 0x000000024c577819 */ /* 0x000fe400000006ff */
[----:B------:R-:W-:Y:S02]  /*5b60*/  ISETP.NE.AND P0, PT, R77, RZ, PT ;  /* 0x000000ff4d00720c */ /* 0x000fe40003f05270 */
[----:B------:R-:W-:Y:S04]  /*5b70*/  IADD3 R83, PT, PT, R83, R87, RZ ;  /* 0x0000005753537210 */ /* 0x000fe80007ffe0ff */
[----:B------:R-:W-:Y:S03]  /*5b80*/  IADD3 R85, PT, PT, R75, R83, RZ ;  /* 0x000000534b557210 */ /* 0x000fe60007ffe0ff */
[----:B---3--:R-:W2:Y:S02]  /*5b90*/  LDTM.16dp128bit.x8 R4, tmem[UR4] ;  /* 0x00000004000479ee */ /* 0x008ea40008180000 */
[C---:B--2---:R-:W-:Y:S01]  /*5ba0*/  FMUL R0, R33.reuse, R4 ;  /* 0x0000000421007220 */ /* 0x044fe20000400000 */
[C---:B-1----:R-:W-:Y:S01]  /*5bb0*/  FMUL R2, R33.reuse, R5 ;  /* 0x0000000521027220 */ /* 0x042fe20000400000 */
[C---:B------:R-:W-:Y:S01]  /*5bc0*/  FMUL R3, R33.reuse, R6 ;  /* 0x0000000621037220 */ /* 0x040fe20000400000 */
[----:B------:R-:W-:Y:S01]  /*5bd0*/  FMUL R7, R33, R7 ;  /* 0x0000000721077220 */ /* 0x000fe20000400000 */
[----:B------:R-:W-:Y:S01]  /*5be0*/  FFMA R36, R35, R40, R0 ;  /* 0x0000002823247223 */ /* 0x000fe20000000000 */
        /* <DEDUP_REMOVED lines=10> */
[----:B------:R1:W-:Y:S01]  /*5c90*/  STSM.16.M88.4 [R84+0x400], R36 ;  /* 0x0004002454007844 */ /* 0x0003e20000000200 */
[----:B------:R-:W-:Y:S01]  /*5ca0*/  FMUL R9, R33, R13 ;  /* 0x0000000d21097220 */ /* 0x000fe20000400000 */
[----:B------:R-:W-:Y:S01]  /*5cb0*/  FFMA R6, R35, R46, R6 ;  /* 0x0000002e23067223 */ /* 0x000fe20000000006 */
[----:B------:R-:W-:Y:S01]  /*5cc0*/  FMUL R10, R33, R14 ;  /* 0x0000000e210a7220 */ /* 0x000fe20000400000 */
[----:B------:R-:W-:Y:S01]  /*5cd0*/  FFMA R7, R35, R47, R11 ;  /* 0x0000002f23077223 */ /* 0x000fe2000000000b */
[----:B------:R-:W-:Y:S01]  /*5ce0*/  FMUL R15, R33, R15 ;  /* 0x0000000f210f7220 */ /* 0x000fe20000400000 */
[----:B----4-:R-:W-:Y:S01]  /*5cf0*/  FFMA R8, R35, R48, R8 ;  /* 0x0000003023087223 */ /* 0x010fe20000000008 */
        /* <DEDUP_REMOVED lines=8> */
[C---:B------:R-:W-:Y:S01]  /*5d80*/  FFMA R12, R35.reuse, R52, R12 ;  /* 0x00000034230c7223 */ /* 0x040fe2000000000c */
[C---:B------:R-:W-:Y:S01]  /*5d90*/  FFMA R13, R35.reuse, R53, R13 ;  /* 0x00000035230d7223 */ /* 0x040fe2000000000d */
[C---:B------:R-:W-:Y:S01]  /*5da0*/  FFMA R14, R35.reuse, R54, R14 ;  /* 0x00000036230e7223 */ /* 0x040fe2000000000e */
[----:B------:R1:W-:Y:S01]  /*5db0*/  STSM.16.M88.4 [R83], R8 ;  /* 0x0000000853007844 */ /* 0x0003e20000000200 */
[----:B------:R-:W-:Y:S05]  /*5dc0*/  FFMA R15, R35, R55, R19 ;  /* 0x00000037230f7223 */ /* 0x000fea0000000013 */
[----:B------:R1:W-:Y:S01]  /*5dd0*/  STSM.16.M88.4 [R85], R12 ;  /* 0x0000000c55007844 */ /* 0x0003e20000000200 */
[----:B------:R-:W-:Y:S01]  /*5de0*/  @!PT LDS RZ, [RZ] ;  /* 0x00000000fffff984 */ /* 0x000fe20000000800 */
[----:B------:R-:W-:Y:S01]  /*5df0*/  @!PT LDS RZ, [RZ] ;  /* 0x00000000fffff984 */ /* 0x000fe20000000800 */
[----:B------:R-:W-:Y:S01]  /*5e00*/  @!PT LDS RZ, [RZ] ;  /* 0x00000000fffff984 */ /* 0x000fe20000000800 */
[----:B------:R-:W-:Y:S01]  /*5e10*/  @!PT LDS RZ, [RZ] ;  /* 0x00000000fffff984 */ /* 0x000fe20000000800 */
[----:B------:R2:W-:Y:S06]  /*5e20*/  MEMBAR.ALL.CTA ;  /* 0x0000000000007992 */ /* 0x0005ec0000008000 */
[----:B--2---:R-:W2:Y:S02]  /*5e30*/  FENCE.VIEW.ASYNC.S ;  /* 0x00000000000073c6 */ /* 0x004ea40000000000 */
[----:B--2---:R-:W-:Y:S06]  /*5e40*/  BAR.SYNC.DEFER_BLOCKING 0x1, 0x80 ;  /* 0x0042000000007b1d */ /* 0x004fec0000010000 */
[----:B------:R-:W-:Y:S05]  /*5e50*/  @P0 BRA `(.L_x_97) ;  /* 0x0000000000280947 */ /* 0x000fea0003800000 */
[----:B------:R-:W-:Y:S02]  /*5e60*/  UIADD3 UR4, UPT, UPT, UR48, 0x400, URZ ;  /* 0x0000040030047890 */ /* 0x000fe4000fffe0ff */
[----:B------:R-:W-:Y:S01]  /*5e70*/  UIADD3 UR6, UP0, UPT, UR52, 0x680, URZ ;  /* 0x0000068034067890 */ /* 0x000fe2000ff1e0ff */
[----:B------:R-:W-:Y:S03]  /*5e80*/  UMOV UR43, UR36 ;  /* 0x00000024002b7c82 */ /* 0x000fe60008000000 */
[----:B------:R-:W-:Y:S01]  /*5e90*/  MOV R70, UR4 ;  /* 0x0000000400467c02 */ /* 0x000fe20008000f00 */
[----:B------:R-:W-:Y:S03]  /*5ea0*/  UIADD3.X UR7, UPT, UPT, URZ, UR53, URZ, UP0, !UPT ;  /* 0x00000035ff077290 */ /* 0x000fe600087fe4ff */
[----:B------:R-:W-:Y:S11]  /*5eb0*/  R2UR UR40, R70 ;  /* 0x00000000462872ca */ /* 0x000ff600000e0000 */
[----:B------:R-:W-:Y:S02]  /*5ec0*/  @!UPT UIADD3 URZ, UPT, UPT, URZ, URZ, URZ ;  /* 0x000000fffffff290 */ /* 0x000fe4000fffe0ff */
[----:B------:R2:W-:Y:S01]  /*5ed0*/  UTMASTG.3D [UR40], [UR6] ;  /* 0x00000028060073b5 */ /* 0x0005e20008010000 */
[----:B------:R0:W-:Y:S01]  /*5ee0*/  UTMACMDFLUSH ;  /* 0x00000000000079b7 */ /* 0x0001e20000000000 */
[----:B--2---:R-:W-:Y:S04]  /*5ef0*/  DEPBAR.LE SB0, 0x1 ;  /* 0x000080400000791a */ /* 0x004fe80000000000 */
.L_x_97:
[----:B------:R-:W-:Y:S05]  /*5f00*/  BSYNC.RECONVERGENT B0 ;  /* 0x0000000000007941 */ /* 0x000fea0003800200 */
.L_x_96:
[----:B------:R-:W-:Y:S01]  /*5f10*/  BAR.SYNC.DEFER_BLOCKING 0x1, 0x80 ;  /* 0x0042000000007b1d */ /* 0x000fe20000010000 */
[----:B------:R-:W-:Y:S01]  /*5f20*/  ISETP.NE.AND P1, PT, R81, RZ, PT ;  /* 0x000000ff5100720c */ /* 0x000fe20003f25270 */
[----:B------:R-:W-:Y:S01]  /*5f30*/  UISETP.NE.AND UP0, UPT, UR49, URZ, UPT ;  /* 0x000000ff3100728c */ /* 0x000fe2000bf05270 */
[----:B------:R-:W-:Y:S11]  /*5f40*/  LEA R2, R88, UR48, 0x3 ;  /* 0x0000003058027c11 */ /* 0x000ff6000f8e18ff */
[----:B------:R-:W-:Y:S01]  /*5f50*/  @P1 SHF.L.U32 R3, R74, 0x1f, RZ ;  /* 0x0000001f4a031819 */ /* 0x000fe200000006ff */
[----:B------:R-:W-:Y:S06]  /*5f60*/  BRA.U !UP0, `(.L_x_98) ;  /* 0x0000000108247547 */ /* 0x000fec000b800000 */
[----:B-1----:R-:W-:Y:S01]  /*5f70*/  IMAD.U32 R4, RZ, RZ, UR51 ;  /* 0x00000033ff047e24 */ /* 0x002fe2000f8e00ff */
[----:B------:R-:W-:Y:S01]  /*5f80*/  MOV R0, UR37 ;  /* 0x0000002500007c02 */ /* 0x000fe20008000f00 */
[----:B------:R-:W-:Y:S03]  /*5f90*/  UIADD3 UR51, UPT, UPT, UR51, 0x1, URZ ;  /* 0x0000000133337890 */ /* 0x000fe6000fffe0ff */
[----:B------:R-:W-:Y:S01]  /*5fa0*/  @P1 LEA R4, R4, UR48, 0x3 ;  /* 0x0000003004041c11 */ /* 0x000fe2000f8e18ff */
[----:B------:R-:W-:Y:S04]  /*5fb0*/  UISETP.NE.AND UP0, UPT, UR51, 0x4, UPT ;  /* 0x000000043300788c */ /* 0x000fe8000bf05270 */
[----:B------:R-:W-:Y:S01]  /*5fc0*/  @P1 VIADD R4, R4, 0x40 ;  /* 0x0000004004041836 */ /* 0x000fe20000000000 */
[----:B------:R-:W-:Y:S04]  /*5fd0*/  USEL UR51, UR51, URZ, UP0 ;  /* 0x000000ff33337287 */ /* 0x000fe80008000000 */
[----:B------:R-:W-:Y:S04]  /*5fe0*/  @P1 PRMT R0, R0, 0x654, R4 ;  /* 0x0000065400001816 */ /* 0x000fe80000000004 */
[----:B------:R2:W-:Y:S04]  /*5ff0*/  @P1 SYNCS.ARRIVE.TRANS64.RED.A1T0 RZ, [R0+URZ], RZ ;  /* 0x000000ff00ff19a7 */ /* 0x0005e800081004ff */
.L_x_98:
[----:B------:R-:W3:Y:S01]  /*6000*/  @P1 SYNCS.PHASECHK.TRANS64.TRYWAIT P0, [R2+URZ+0x20], R3 ;  /* 0x00002003020015a7 */ /* 0x000ee200080011ff */
[----:B------:R-:W-:Y:S01]  /*6010*/  BSSY B1, `(.L_x_99) ;  /* 0x0000017000017945 */ /* 0x000fe20003800000 */
[----:B---3--:R-:W-:Y:S03]  /*6020*/  @P1 SEL R90, RZ, 0x1, !P0 ;  /* 0x00000001ff5a1807 */ /* 0x008fe60004000000 */
[----:B------:R-:W-:Y:S05]  /*6030*/  @!P1 BRA `(.L_x_100) ;  /* 0x0000000000509947 */ /* 0x000fea0003800000 */
[----:B------:R-:W-:Y:S01]  /*6040*/  ISETP.NE.AND P1, PT, R91, RZ, PT ;  /* 0x000000ff5b00720c */ /* 0x000fe20003f25270 */
[----:B------:R-:W-:Y:S01]  /*6050*/  BSSY B0, `(.L_x_101) ;  /* 0x000000a000007945 */ /* 0x000fe20003800000 */
[----:B------:R-:W-:Y:S11]  /*6060*/  ISETP.NE.AND P0, PT, R90, RZ, PT ;  /* 0x000000ff5a00720c */ /* 0x000ff60003f05270 */
[----:B-1----:R-:W-:Y:S04]  /*6070*/  @P1 IMAD R5, R88, 0x2000, R89 ;  /* 0x0000200058051824 */ /* 0x002fe800078e0259 */
[----:B------:R-:W-:Y:S05]  /*6080*/  @P1 VIADD R4, R5, UR48 ;  /* 0x0000003005041c36 */ /* 0x000fea0008000000 */
[----:B------:R-:W-:Y:S01]  /*6090*/  @P1 IADD3 R3, PT, PT, R87, R4, RZ ;  /* 0x0000000457031210 */ /* 0x000fe20007ffe0ff */
[----:B------:R-:W-:Y:S01]  /*60a0*/  @P1 IMAD.IADD R4, R75, 0x1, R4 ;  /* 0x000000014b041824 */ /* 0x000fe200078e0204 */
[----:B------:R-:W-:Y:S06]  /*60b0*/  @P0 BRA `(.L_x_102) ;  /* 0x00000000000c0947 */ /* 0x000fec0003800000 */
[----:B--2---:R-:W-:Y:S04]  /*60c0*/  SHF.L.U32 R0, R74, 0x1f, RZ ;  /* 0x0000001f4a007819 */ /* 0x004fe800000006ff */
[----:B------:R-:W1:Y:S02]  /*60d0*/  SYNCS.PHASECHK.TRANS64.TRYWAIT P0, [R2+URZ+0x20], R0 ;  /* 0x00002000020075a7 */ /* 0x000e6400080011ff */
[----:B-1----:R-:W-:Y:S05]  /*60e0*/  @!P0 BRA `(.L_x_103) ;  /* 0x0000002000848947 */ /* 0x002fea0003800000 */
.L_x_102:
[----:B------:R-:W-:Y:S05]  /*60f0*/  BSYNC B0 ;  /* 0x0000000000007941 */ /* 0x000fea0003800000 */
.L_x_101:
[----:B------:R-:W-:Y:S02]  /*6100*/  ISETP.NE.AND P0, PT, R91, RZ, PT ;  /* 0x000000ff5b00720c */ /* 0x000fe40003f05270 */
[----:B------:R-:W-:Y:S11]  /*6110*/  IADD3 R88, PT, PT, R88, 0x1, RZ ;  /* 0x0000000158587810 */ /* 0x000ff60007ffe0ff */
[----:B-12---:R-:W-:Y:S01]  /*6120*/  @P0 IMAD.IADD R0, R75, 0x1, R3 ;  /* 0x000000014b000824 */ /* 0x006fe200078e0203 */
[----:B------:R-:W-:Y:S05]  /*6130*/  @P0 WARPSYNC.ALL ;  /* 0x0000000000000948 */ /* 0x000fea0003800000 */
[----:B------:R3:W4:Y:S04]  /*6140*/  @P0 LDSM.16.M88.4 R40, [R5+UR48+0x400] ;  /* 0x000400300528083b */ /* 0x0007280008000200 */
[----:B------:R3:W1:Y:S04]  /*6150*/  @P0 LDSM.16.M88.4 R44, [R4+0x400] ;  /* 0x00040000042c083b */ /* 0x0006680000000200 */
[----:B------:R3:W2:Y:S04]  /*6160*/  @P0 LDSM.16.M88.4 R48, [R3+0x400] ;  /* 0x000400000330083b */ /* 0x0006a80000000200 */
[----:B------:R3:W1:Y:S02]  /*6170*/  @P0 LDSM.16.M88.4 R52, [R0+0x400] ;  /* 0x000400000034083b */ /* 0x0006640000000200 */
.L_x_100:
[----:B------:R-:W-:Y:S05]  /*6180*/  BSYNC B1 ;  /* 0x0000000000017941 */ /* 0x000fea0003800000 */
.L_x_99:
[----:B--23--:R-:W-:Y:S05]  /*6190*/  VIADD R0, R34, 0x20 ;  /* 0x0000002022007836 */ /* 0x00cfea0000000000 */
[----:B------:R-:W-:Y:S04]  /*61a0*/  SHF.R.U32.HI R0, RZ, 0x15, R0 ;  /* 0x00000015ff007819 */ /* 0x000fe80000011600 */
[----:B------:R-:W-:Y:S11]  /*61b0*/  LOP3.LUT P0, RZ, R0, 0x3, R69, 0x48, !PT ;  /* 0x0000000300ff7812 */ /* 0x000ff60007804845 */
[----:B------:R-:W-:Y:S02]  /*61c0*/  @!UPT UIADD3 URZ, UPT, UPT, URZ, URZ, URZ ;  /* 0x000000fffffff290 */ /* 0x000fe4000fffe0ff */
[----:B------:R-:W-:Y:S05]  /*61d0*/  @!P0 BRA `(.L_x_104) ;  /* 0x0000000000408947 */ /* 0x000fea0003800000 */
[----:B------:R-:W2:Y:S01]  /*61e0*/  LDCU.64 UR8, c[0x4][0x70] ;  /* 0x01000e00ff0877ac */ /* 0x000ea20008000a00 */
[----:B------:R-:W-:Y:S01]  /*61f0*/  MOV R3, 0x0 ;  /* 0x0000000000037802 */ /* 0x000fe20000000f00 */
[----:B-1----:R-:W-:Y:S02]  /*6200*/  HFMA2 R12, -RZ, RZ, 0, 5.9604644775390625e-08 ;  /* 0x00000001ff0c7431 */ /* 0x002fe400000001ff */
[----:B------:R-:W-:Y:S02]  /*6210*/  IMAD.MOV.U32 R8, RZ, RZ, 0x192 ;  /* 0x00000192ff087424 */ /* 0x000fe400078e00ff */
[----:B------:R-:W-:Y:S01]  /*6220*/  IMAD.MOV.U32 R13, RZ, RZ, RZ ;  /* 0x000000ffff0d7224 */ /* 0x000fe200078e00ff */
[----:B------:R-:W1:Y:S01]  /*6230*/  LDCU.64 UR6, c[0x4][0x78] ;  /* 0x01000f00ff0677ac */ /* 0x000e620008000a00 */
[----:B------:R-:W3:Y:S01]  /*6240*/  LDC.64 R2, c[0x4][R3] ;  /* 0x0100000003027b82 */ /* 0x000ee20000000a00 */
[----:B------:R-:W5:Y:S01]  /*6250*/  LDCU.64 UR4, c[0x4][0x10] ;  /* 0x01000200ff0477ac */ /* 0x000f620008000a00 */
[----:B--2---:R-:W-:Y:S01]  /*6260*/  MOV R5, UR9 ;  /* 0x0000000900057c02 */ /* 0x004fe20008000f00 */
[----:B------:R-:W-:Y:S01]  /*6270*/  IMAD.U32 R4, RZ, RZ, UR8 ;  /* 0x00000008ff047e24 */ /* 0x000fe2000f8e00ff */
[----:B-1----:R-:W-:Y:S01]  /*6280*/  MOV R7, UR7 ;  /* 0x0000000700077c02 */ /* 0x002fe20008000f00 */
[----:B------:R-:W-:Y:S01]  /*6290*/  IMAD.U32 R6, RZ, RZ, UR6 ;  /* 0x00000006ff067e24 */ /* 0x000fe2000f8e00ff */
[----:B-----5:R-:W-:Y:S01]  /*62a0*/  MOV R11, UR5 ;  /* 0x00000005000b7c02 */ /* 0x020fe20008000f00 */
[----:B------:R-:W-:Y:S02]  /*62b0*/  IMAD.U32 R10, RZ, RZ, UR4 ;  /* 0x00000004ff0a7e24 */ /* 0x000fe4000f8e00ff */
[----:B------:R-:W-:Y:S07]  /*62c0*/  LEPC R20, `(.L_x_104) ;  /* 0x000000001014794e */ /* 0x000fee0000000000 */
[----:B---34-:R-:W-:Y:S05]  /*62d0*/  CALL.ABS.NOINC R2 ;  /* 0x0000000002007343 */ /* 0x018fea0003c00000 */
.L_x_104:
[----:B------:R-:W-:Y:S05]  /*62e0*/  WARPSYNC.ALL ;  /* 0x0000000000007948 */ /* 0x000fea0003800000 */
[----:B------:R-:W-:Y:S01]  /*62f0*/  R2UR UR4, R34 ;  /* 0x00000000220472ca */ /* 0x000fe200000e0000 */
[----:B------:R-:W-:Y:S01]  /*6300*/  BSSY.RECONVERGENT B0, `(.L_x_105) ;  /* 0x0000040000007945 */ /* 0x000fe20003800200 */
[----:B------:R-:W-:Y:S02]  /*6310*/  ISETP.NE.AND P6, PT, R81, RZ, PT ;  /* 0x000000ff5100720c */ /* 0x000fe40003fc5270 */
[----:B------:R-:W-:Y:S02]  /*6320*/  ISETP.NE.AND P0, PT, R77, RZ, PT ;  /* 0x000000ff4d00720c */ /* 0x000fe40003f05270 */
[----:B------:R-:W-:Y:S07]  /*6330*/  MOV R20, UR51 ;  /* 0x0000003300147c02 */ /* 0x000fee0008000f00 */
[----:B-1----:R-:W1:Y:S02]  /*6340*/  LDTM.16dp128bit.x8 R4, tmem[UR4+0x20] ;  /* 0x00002004000479ee */ /* 0x002e640008180000 */
[----:B------:R-:W-:Y:S01]  /*6350*/  @P6 LEA R20, R20, UR48, 0x3 ;  /* 0x0000003014146c11 */ /* 0x000fe2000f8e18ff */
[C---:B-1----:R-:W-:Y:S01]  /*6360*/  FMUL R0, R33.reuse, R4 ;  /* 0x0000000421007220 */ /* 0x042fe20000400000 */
[C---:B------:R-:W-:Y:S01]  /*6370*/  FMUL R2, R33.reuse, R5 ;  /* 0x0000000521027220 */ /* 0x040fe20000400000 */
[C---:B------:R-:W-:Y:S01]  /*6380*/  FMUL R3, R33.reuse, R6 ;  /* 0x0000000621037220 */ /* 0x040fe20000400000 */
[----:B------:R-:W-:Y:S01]  /*6390*/  FMUL R7, R33, R7 ;  /* 0x0000000721077220 */ /* 0x000fe20000400000 */
[----:B----4-:R-:W-:Y:S01]  /*63a0*/  FFMA R36, R35, R40, R0 ;  /* 0x0000002823247223 */ /* 0x010fe20000000000 */
        /* <DEDUP_REMOVED lines=28> */
[----:B------:R1:W-:Y:S01]  /*6570*/  STSM.16.M88.4 [R83+0x2000], R8 ;  /* 0x0020000853007844 */ /* 0x0003e20000000200 */
[----:B------:R-:W-:Y:S01]  /*6580*/  FFMA R15, R35, R55, R19 ;  /* 0x00000037230f7223 */ /* 0x000fe20000000013 */
[----:B------:R-:W-:Y:S02]  /*6590*/  MOV R16, UR37 ;  /* 0x0000002500107c02 */ /* 0x000fe40008000f00 */
[----:B------:R-:W-:Y:S02]  /*65a0*/  @P6 IADD3 R17, PT, PT, R20, 0x40, RZ ;  /* 0x0000004014116810 */ /* 0x000fe40007ffe0ff */
[----:B------:R1:W-:Y:S01]  /*65b0*/  STSM.16.M88.4 [R85+0x2000], R12 ;  /* 0x0020000c55007844 */ /* 0x0003e20000000200 */
[----:B------:R-:W-:Y:S02]  /*65c0*/  LEA R0, R88, UR48, 0x3 ;  /* 0x0000003058007c11 */ /* 0x000fe4000f8e18ff */
[----:B------:R-:W-:Y:S01]  /*65d0*/  @P6 PRMT R16, R16, 0x654, R17 ;  /* 0x0000065410106816 */ /* 0x000fe20000000011 */
[----:B------:R-:W-:Y:S01]  /*65e0*/  @!PT LDS RZ, [RZ] ;  /* 0x00000000fffff984 */ /* 0x000fe20000000800 */
[----:B------:R-:W-:Y:S01]  /*65f0*/  @!PT LDS RZ, [RZ] ;  /* 0x00000000fffff984 */ /* 0x000fe20000000800 */
[----:B------:R-:W-:Y:S01]  /*6600*/  @!PT LDS RZ, [RZ] ;  /* 0x00000000fffff984 */ /* 0x000fe20000000800 */
[----:B------:R-:W-:Y:S01]  /*6610*/  @!PT LDS RZ, [RZ] ;  /* 0x00000000fffff984 */ /* 0x000fe20000000800 */
[----:B------:R2:W-:Y:S06]  /*6620*/  MEMBAR.ALL.CTA ;  /* 0x0000000000007992 */ /* 0x0005ec0000008000 */
[----:B--2---:R-:W2:Y:S01]  /*6630*/  FENCE.VIEW.ASYNC.S ;  /* 0x00000000000073c6 */ /* 0x004ea20000000000 */
[----:B------:R-:W-:Y:S01]  /*6640*/  @P6 SHF.L.U32 R2, R74, 0x1f, RZ ;  /* 0x0000001f4a026819 */ /* 0x000fe200000006ff */
[----:B--2---:R-:W-:Y:S06]  /*6650*/  BAR.SYNC.DEFER_BLOCKING 0x1, 0x80 ;  /* 0x0042000000007b1d */ /* 0x004fec0000010000 */
[----:B------:R-:W-:Y:S05]  /*6660*/  @P0 BRA `(.L_x_106) ;  /* 0x0000000000240947 */ /* 0x000fea0003800000 */
[----:B------:R-:W-:Y:S02]  /*6670*/  UIADD3 UR8, UP0, UPT, UR52, 0x680, URZ ;  /* 0x0000068034087890 */ /* 0x000fe4000ff1e0ff */
[----:B------:R-:W-:Y:S02]  /*6680*/  UIADD3 UR5, UPT, UPT, UR41, 0x20, URZ ;  /* 0x0000002029057890 */ /* 0x000fe4000fffe0ff */
[----:B------:R-:W-:Y:S02]  /*6690*/  UIADD3 UR4, UPT, UPT, UR48, 0x2400, URZ ;  /* 0x0000240030047890 */ /* 0x000fe4000fffe0ff */
[----:B------:R-:W-:Y:S01]  /*66a0*/  UIADD3.X UR9, UPT, UPT, URZ, UR53, URZ, UP0, !UPT ;  /* 0x00000035ff097290 */ /* 0x000fe200087fe4ff */
[----:B------:R-:W-:Y:S01]  /*66b0*/  UMOV UR6, UR42 ;  /* 0x0000002a00067c82 */ /* 0x000fe20008000000 */
[----:B------:R-:W-:Y:S07]  /*66c0*/  UMOV UR7, UR36 ;  /* 0x0000002400077c82 */ /* 0x000fee0008000000 */
[----:B------:R2:W-:Y:S01]  /*66d0*/  UTMASTG.3D [UR4], [UR8] ;  /* 0x00000004080073b5 */ /* 0x0005e20008010000 */
[----:B------:R0:W-:Y:S01]  /*66e0*/  UTMACMDFLUSH ;  /* 0x00000000000079b7 */ /* 0x0001e20000000000 */
[----:B--2---:R-:W-:Y:S04]  /*66f0*/  DEPBAR.LE SB0, 0x1 ;  /* 0x000080400000791a */ /* 0x004fe80000000000 */
.L_x_106:
[----:B------:R-:W-:Y:S05]  /*6700*/  BSYNC.RECONVERGENT B0 ;  /* 0x0000000000007941 */ /* 0x000fea0003800200 */
.L_x_105:
[----:B------:R-:W-:Y:S01]  /*6710*/  BAR.SYNC.DEFER_BLOCKING 0x1, 0x80 ;  /* 0x0042000000007b1d */ /* 0x000fe20000010000 */
[----:B------:R-:W-:Y:S04]  /*6720*/  UIADD3 UR40, UPT, UPT, UR51, 0x1, URZ ;  /* 0x0000000133287890 */ /* 0x000fe8000fffe0ff */
[----:B------:R-:W-:Y:S04]  /*6730*/  UISETP.NE.AND UP0, UPT, UR40, 0x4, UPT ;  /* 0x000000042800788c */ /* 0x000fe8000bf05270 */
[----:B------:R-:W-:Y:S01]  /*6740*/  USEL UR40, UR40, URZ, UP0 ;  /* 0x000000ff28287287 */ /* 0x000fe20008000000 */
[----:B------:R2:W-:Y:S01]  /*6750*/  @P6 SYNCS.ARRIVE.TRANS64.RED.A1T0 RZ, [R16+URZ], RZ ;  /* 0x000000ff10ff69a7 */ /* 0x0005e200081004ff */
[----:B------:R-:W-:Y:S01]  /*6760*/  BSSY B1, `(.L_x_107) ;  /* 0x0000018000017945 */ /* 0x000fe20003800000 */
[----:B------:R-:W3:Y:S02]  /*6770*/  @P6 SYNCS.PHASECHK.TRANS64.TRYWAIT P0, [R0+URZ+0x20], R2 ;  /* 0x00002002000065a7 */ /* 0x000ee400080011ff */
[----:B---3--:R-:W-:Y:S01]  /*6780*/  @P6 SEL R90, RZ, 0x1, !P0 ;  /* 0x00000001ff5a6807 */ /* 0x008fe20004000000 */
[----:B--2---:R-:W-:Y:S06]  /*6790*/  @!P6 BRA `(.L_x_108) ;  /* 0x000000000050e947 */ /* 0x004fec0003800000 */
        /* <DEDUP_REMOVED lines=8> */
[----:B------:R-:W-:Y:S04]  /*6820*/  SHF.L.U32 R5, R74, 0x1f, RZ ;  /* 0x0000001f4a057819 */ /* 0x000fe800000006ff */
[----:B------:R-:W1:Y:S02]  /*6830*/  SYNCS.PHASECHK.TRANS64.TRYWAIT P0, [R0+URZ+0x20], R5 ;  /* 0x00002005000075a7 */ /* 0x000e6400080011ff */
[----:B-1----:R-:W-:Y:S05]  /*6840*/  @!P0 BRA `(.L_x_111) ;  /* 0x0000001800c08947 */ /* 0x002fea0003800000 */
.L_x_110:
[----:B------:R-:W-:Y:S05]  /*6850*/  BSYNC B0 ;  /* 0x0000000000007941 */ /* 0x000fea0003800000 */
.L_x_109:
[----:B------:R-:W-:Y:S02]  /*6860*/  ISETP.NE.AND P0, PT, R91, RZ, PT ;  /* 0x000000ff5b00720c */ /* 0x000fe40003f05270 */
[----:B------:R-:W-:Y:S11]  /*6870*/  IADD3 R88, PT, PT, R88, 0x1, RZ ;  /* 0x0000000158587810 */ /* 0x000ff60007ffe0ff */
[----:B-1----:R-:W-:Y:S01]  /*6880*/  @P0 IMAD.IADD R0, R75, 0x1, R2 ;  /* 0x000000014b000824 */ /* 0x002fe200078e0202 */
[----:B------:R-:W-:Y:S05]  /*6890*/  @P0 WARPSYNC.ALL ;  /* 0x0000000000000948 */ /* 0x000fea0003800000 */
[----:B------:R2:W3:Y:S04]  /*68a0*/  @P0 LDSM.16.M88.4 R40, [R4+UR48+0x400] ;  /* 0x000400300428083b */ /* 0x0004e80008000200 */
[----:B------:R2:W4:Y:S04]  /*68b0*/  @P0 LDSM.16.M88.4 R44, [R3+0x400] ;  /* 0x00040000032c083b */ /* 0x0005280000000200 */
[----:B------:R2:W1:Y:S04]  /*68c0*/  @P0 LDSM.16.M88.4 R48, [R2+0x400] ;  /* 0x000400000230083b */ /* 0x0004680000000200 */
[----:B------:R2:W1:Y:S02]  /*68d0*/  @P0 LDSM.16.M88.4 R52, [R0+0x400] ;  /* 0x000400000034083b */ /* 0x0004640000000200 */
.L_x_108:
[----:B------:R-:W-:Y:S05]  /*68e0*/  BSYNC B1 ;  /* 0x0000000000017941 */ /* 0x000fea0003800000 */
.L_x_107:
[----:B--2---:R-:W-:Y:S05]  /*68f0*/  VIADD R0, R34, 0x40 ;  /* 0x0000004022007836 */ /* 0x004fea0000000000 */
        /* <DEDUP_REMOVED lines=20> */
.L_x_112:
        /* <DEDUP_REMOVED lines=12> */
[----:B---3--:R-:W-:Y:S01]  /*6b00*/  FFMA R36, R35, R40, R0 ;  /* 0x0000002823247223 */ /* 0x008fe20000000000 */
[----:B------:R-:W-:Y:S01]  /*6b10*/  FMUL R4, R33, R8 ;  /* 0x0000000821047220 */ /* 0x000fe20000400000 */
[----:B------:R-:W-:Y:S01]  /*6b20*/  FFMA R37, R35, R41, R2 ;  /* 0x0000002923257223 */ /* 0x000fe20000000002 */
        /* <DEDUP_REMOVED lines=51> */
.L_x_114:
[----:B------:R-:W-:Y:S05]  /*6e60*/  BSYNC.RECONVERGENT B0 ;  /* 0x0000000000007941 */ /* 0x000fea0003800200 */
.L_x_113:
        /* <DEDUP_REMOVED lines=12> */
[----:B------:R-:W-:Y:S04]  /*6f30*/  @P1 IMAD R88, R88, 0x2000, R89 ;  /* 0x0000200058581824 */ /* 0x000fe800078e0259 */
[----:B------:R-:W-:Y:S05]  /*6f40*/  @P1 VIADD R3, R88, UR48 ;  /* 0x0000003058031c36 */ /* 0x000fea0008000000 */
[----:B------:R-:W-:Y:S01]  /*6f50*/  @P1 IADD3 R87, PT, PT, R87, R3, RZ ;  /* 0x0000000357571210 */ /* 0x000fe20007ffe0ff */
[----:B------:R-:W-:Y:S01]  /*6f60*/  @P1 IMAD.IADD R3, R75, 0x1, R3 ;  /* 0x000000014b031824 */ /* 0x000fe200078e0203 */
[----:B------:R-:W-:Y:S06]  /*6f70*/  @P0 BRA `(.L_x_118) ;  /* 0x00000000000c0947 */ /* 0x000fec0003800000 */
[----:B------:R-:W-:Y:S04]  /*6f80*/  SHF.L.U32 R0, R74, 0x1f, RZ ;  /* 0x0000001f4a007819 */ /* 0x000fe800000006ff */
[----:B------:R-:W2:Y:S02]  /*6f90*/  SYNCS.PHASECHK.TRANS64.TRYWAIT P0, [R2+URZ+0x20], R0 ;  /* 0x00002000020075a7 */ /* 0x000ea400080011ff */
[----:B--2---:R-:W-:Y:S05]  /*6fa0*/  @!P0 BRA `(.L_x_119) ;  /* 0x0000001000fc8947 */ /* 0x004fea0003800000 */
.L_x_118:
[----:B------:R-:W-:Y:S05]  /*6fb0*/  BSYNC B0 ;  /* 0x0000000000007941 */ /* 0x000fea0003800000 */
.L_x_117:
[----:B------:R-:W-:Y:S11]  /*6fc0*/  ISETP.NE.AND P0, PT, R91, RZ, PT ;  /* 0x000000ff5b00720c */ /* 0x000ff60003f05270 */
[----:B------:R-:W-:Y:S02]  /*6fd0*/  @!UPT UIADD3 URZ, UPT, UPT, URZ, URZ, URZ ;  /* 0x000000fffffff290 */ /* 0x000fe4000fffe0ff */
[----:B--2---:R-:W-:Y:S01]  /*6fe0*/  @P0 IADD3 R0, PT, PT, R75, R87, RZ ;  /* 0x000000574b000210 */ /* 0x004fe20007ffe0ff */
[----:B------:R-:W-:Y:S05]  /*6ff0*/  @P0 WARPSYNC.ALL ;  /* 0x0000000000000948 */ /* 0x000fea0003800000 */
[----:B------:R2:W3:Y:S04]  /*7000*/  @P0 LDSM.16.M88.4 R40, [R88+UR48+0x400] ;  /* 0x000400305828083b */ /* 0x0004e80008000200 */
[----:B------:R2:W4:Y:S04]  /*7010*/  @P0 LDSM.16.M88.4 R44, [R3+0x400] ;  /* 0x00040000032c083b */ /* 0x0005280000000200 */
[----:B------:R2:W1:Y:S04]  /*7020*/  @P0 LDSM.16.M88.4 R48, [R87+0x400] ;  /* 0x000400005730083b */ /* 0x0004680000000200 */
[----:B------:R2:W1:Y:S02]  /*7030*/  @P0 LDSM.16.M88.4 R52, [R0+0x400] ;  /* 0x000400000034083b */ /* 0x0004640000000200 */
.L_x_116:
[----:B------:R-:W-:Y:S05]  /*7040*/  BSYNC B1 ;  /* 0x0000000000017941 */ /* 0x000fea0003800000 */
.L_x_115:
        /* <DEDUP_REMOVED lines=21> */
.L_x_120:
[----:B------:R-:W-:Y:S01]  /*71a0*/  ISETP.NE.AND P0, PT, R77, RZ, PT ;  /* 0x000000ff4d00720c */ /* 0x000fe20003f05270 */
[----:B------:R-:W-:Y:S05]  /*71b0*/  WARPSYNC.ALL ;  /* 0x0000000000007948 */ /* 0x000fea0003800000 */
[----:B------:R-:W-:Y:S01]  /*71c0*/  R2UR UR4, R34 ;  /* 0x00000000220472ca */ /* 0x000fe200000e0000 */
[----:B------:R-:W-:Y:S01]  /*71d0*/  BSSY.RECONVERGENT B0, `(.L_x_121) ;  /* 0x000003c000007945 */ /* 0x000fe20003800200 */
[----:B------:R-:W-:Y:S11]  /*71e0*/  R2UR UR5, R86 ;  /* 0x00000000560572ca */ /* 0x000ff600000e0000 */
[----:B-1----:R-:W1:Y:S01]  /*71f0*/  LDTM.16dp128bit.x8 R4, tmem[UR4+0x60] ;  /* 0x00006004000479ee */ /* 0x002e620008180000 */
[----:B------:R-:W-:Y:S01]  /*7200*/  NOP ;  /* 0x0000000000007918 */ /* 0x000fe20000000000 */
[----:B------:R-:W-:Y:S04]  /*7210*/  UIADD3 UR5, UPT, UPT, UR5, 0xb0, URZ ;  /* 0x000000b005057890 */ /* 0x000fe8000fffe0ff */
[----:B------:R-:W-:Y:S09]  /*7220*/  UPRMT UR5, UR37, 0x654, UR5 ;  /* 0x0000065425057896 */ /* 0x000ff20008000005 */
[----:B-1----:R-:W-:Y:S01]  /*7230*/  SYNCS.ARRIVE.TRANS64.RED.A1T0 RZ, [UR5], RZ ;  /* 0x000000ffffff79a7 */ /* 0x002fe20008100405 */
[C---:B------:R-:W-:Y:S01]  /*7240*/  FMUL R0, R33.reuse, R4 ;  /* 0x0000000421007220 */ /* 0x040fe20000400000 */
        /* <DEDUP_REMOVED lines=33> */
[----:B------:R-:W-:Y:S05]  /*7460*/  FFMA R15, R35, R55, R19 ;  /* 0x00000037230f7223 */ /* 0x000fea0000000013 */
[----:B------:R1:W-:Y:S01]  /*7470*/  STSM.16.M88.4 [R85+0x6000], R12 ;  /* 0x0060000c55007844 */ /* 0x0003e20000000200 */
        /* <DEDUP_REMOVED lines=17> */
.L_x_122:
[----:B------:R-:W-:Y:S05]  /*7590*/  BSYNC.RECONVERGENT B0 ;  /* 0x0000000000007941 */ /* 0x000fea0003800200 */
.L_x_121:
[----:B------:R-:W-:Y:S01]  /*75a0*/  BAR.SYNC.DEFER_BLOCKING 0x1, 0x80 ;  /* 0x0042000000007b1d */ /* 0x000fe20000010000 */
[----:B------:R-:W-:Y:S01]  /*75b0*/  UISETP.NE.AND UP0, UPT, UR49, -0x4, UPT ;  /* 0xfffffffc3100788c */ /* 0x000fe2000bf05270 */
[----:B------:R-:W-:Y:S08]  /*75c0*/  IADD3 R31, PT, PT, R31, 0x1, RZ ;  /* 0x000000011f1f7810 */ /* 0x000ff00007ffe0ff */
[----:B------:R-:W-:Y:S05]  /*75d0*/  BRA.U !UP0, `(.L_x_123) ;  /* 0x0000000108287547 */ /* 0x000fea000b800000 */
[----:B------:R-:W-:Y:S01]  /*75e0*/  ISETP.NE.AND P0, PT, R81, RZ, PT ;  /* 0x000000ff5100720c */ /* 0x000fe20003f05270 */
[----:B------:R-:W-:Y:S01]  /*75f0*/  IMAD.U32 R2, RZ, RZ, UR51 ;  /* 0x00000033ff027e24 */ /* 0x000fe2000f8e00ff */
[----:B------:R-:W-:Y:S01]  /*7600*/  UIADD3 UR51, UPT, UPT, UR51, 0x1, URZ ;  /* 0x0000000133337890 */ /* 0x000fe2000fffe0ff */
[----:B------:R-:W-:Y:S03]  /*7610*/  IMAD.U32 R0, RZ, RZ, UR37 ;  /* 0x00000025ff007e24 */ /* 0x000fe6000f8e00ff */
[----:B------:R-:W-:Y:S04]  /*7620*/  UISETP.NE.AND UP0, UPT, UR51, 0x4, UPT ;  /* 0x000000043300788c */ /* 0x000fe8000bf05270 */
[----:B------:R-:W-:Y:S03]  /*7630*/  USEL UR51, UR51, URZ, UP0 ;  /* 0x000000ff33337287 */ /* 0x000fe60008000000 */
[----:B------:R-:W-:Y:S05]  /*7640*/  @P0 LEA R2, R2, UR48, 0x3 ;  /* 0x0000003002020c11 */ /* 0x000fea000f8e18ff */
[----:B------:R-:W-:Y:S05]  /*7650*/  @P0 VIADD R2, R2, 0x40 ;  /* 0x0000004002020836 */ /* 0x000fea0000000000 */
[----:B------:R-:W-:Y:S04]  /*7660*/  @P0 PRMT R0, R0, 0x654, R2 ;  /* 0x0000065400000816 */ /* 0x000fe80000000002 */
[----:B------:R2:W-:Y:S03]  /*7670*/  @P0 SYNCS.ARRIVE.TRANS64.RED.A1T0 RZ, [R0+URZ], RZ ;  /* 0x000000ff00ff09a7 */ /* 0x0005e600081004ff */
.L_x_123:
[----:B------:R-:W-:Y:S01]  /*7680*/  ISETP.NE.AND P2, PT, R78, RZ, PT ;  /* 0x000000ff4e00720c */ /* 0x000fe20003f45270 */
[----:B------:R-:W-:Y:S01]  /*7690*/  UIADD3 UR49, UPT, UPT, UR49, 0x4, URZ ;  /* 0x0000000431317890 */ /* 0x000fe2000fffe0ff */
[----:B------:R-:W-:Y:S01]  /*76a0*/  ISETP.NE.AND P0, PT, R80, 0x2, PT ;  /* 0x000000025000780c */ /* 0x000fe20003f05270 */
[----:B-1----:R-:W-:Y:S01]  /*76b0*/  IMAD.IADD R14, R29, 0x1, R62 ;  /* 0x000000011d0e7824 */ /* 0x002fe200078e023e */
[----:B------:R-:W-:Y:S01]  /*76c0*/  ISETP.NE.AND P1, PT, R31, 0x4, PT ;  /* 0x000000041f00780c */ /* 0x000fe20003f25270 */
[----:B------:R-:W-:Y:S01]  /*76d0*/  IMAD.IADD R15, R30, 0x1, R63 ;  /* 0x000000011e0f7824 */ /* 0x000fe200078e023f */
[----:B------:R-:W-:Y:S02]  /*76e0*/  SEL R2, RZ, 0x1, P0 ;  /* 0x00000001ff027807 */ /* 0x000fe40000000000 */
[----:B--2---:R-:W-:Y:S02]  /*76f0*/  SEL R0, RZ, 0x1, P1 ;  /* 0x00000001ff007807 */ /* 0x004fe40000800000 */
[----:B------:R-:W-:Y:S02]  /*7700*/  LOP3.LUT R72, R72, R2, RZ, 0x3c, !PT ;  /* 0x0000000248487212 */ /* 0x000fe400078e3cff */
[----:B------:R-:W-:Y:S02]  /*7710*/  LOP3.LUT R73, R73, R0, RZ, 0x3c, !PT ;  /* 0x0000000049497212 */ /* 0x000fe400078e3cff */
[----:B------:R-:W-:Y:S02]  /*7720*/  @P2 R2UR UR36, R71 ;  /* 0x00000000472422ca */ /* 0x000fe400000e0000 */
[----:B------:R-:W-:Y:S02]  /*7730*/  SEL R80, R80, RZ, P0 ;  /* 0x000000ff50507207 */ /* 0x000fe40000000000 */
[----:B------:R-:W-:Y:S01]  /*7740*/  SEL R31, R31, RZ, P1 ;  /* 0x000000ff1f1f7207 */ /* 0x000fe20000800000 */
[----:B------:R-:W-:Y:S10]  /*7750*/  @P2 BRA `(.L_x_124) ;  /* 0xffffffd400082947 */ /* 0x000ff4000383ffff */
[----:B------:R-:W-:-:S09]  /*7760*/  UISETP.NE.AND UP0, UPT, UR50, URZ, UPT ;  /* 0x000000ff3200728c */ /* 0x000fd2000bf05270 */
[----:B------:R-:W-:Y:S05]  /*7770*/  BRA.U !UP0, `(.L_x_125) ;  /* 0x0000000108487547 */ /* 0x000fea000b800000 */
[----:B------:R-:W1:Y:S02]  /*7780*/  LDCU.64 UR4, c[0x0][0x890] ;  /* 0x00011200ff0477ac */ /* 0x000e640008000a00 */
[----:B-1----:R-:W-:-:S04]  /*7790*/  UISETP.NE.U32.AND UP0, UPT, UR4, URZ, UPT ;  /* 0x000000ff0400728c */ /* 0x002fc8000bf05070 */
[----:B------:R-:W-:-:S09]  /*77a0*/  UISETP.NE.AND.EX UP0, UPT, UR5, URZ, UPT, UP0 ;  /* 0x000000ff0500728c */ /* 0x000fd2000bf05300 */
[----:B------:R-:W-:Y:S05]  /*77b0*/  BRA.U UP0, `(.L_x_126) ;  /* 0x00000001000c7547 */ /* 0x000fea000b800000 */
[----:B------:R-:W-:-:S13]  /*77c0*/  FSETP.NEU.AND P0, PT, R35, RZ, PT ;  /* 0x000000ff2300720b */ /* 0x000fda0003f0d000 */
[----:B------:R-:W-:Y:S05]  /*77d0*/  @!P0 EXIT ;  /* 0x000000000000894d */ /* 0x000fea0003800000 */
[----:B------:R-:W-:Y:S05]  /*77e0*/  BRA `(.L_x_125) ;  /* 0x00000000002c7947 */ /* 0x000fea0003800000 */
.L_x_126:
[----:B------:R-:W-:Y:S01]  /*77f0*/  ISETP.NE.AND P0, PT, R79, RZ, PT ;  /* 0x000000ff4f00720c */ /* 0x000fe20003f05270 */
[----:B------:R-:W-:-:S12]  /*7800*/  BSSY.RECONVERGENT B0, `(.L_x_125) ;  /* 0x0000009000007945 */ /* 0x000fd80003800200 */
[----:B------:R-:W-:Y:S05]  /*7810*/  @P0 BRA `(.L_x_127) ;  /* 0x0000000000140947 */ /* 0x000fea0003800000 */
[----:B------:R-:W1:Y:S02]  /*7820*/  LDCU.64 UR4, c[0x0][0x888] ;  /* 0x00011100ff0477ac */ /* 0x000e640008000a00 */
[----:B-1----:R-:W-:-:S04]  /*7830*/  ISETP.NE.U32.AND P0, PT, RZ, UR4, PT ;  /* 0x00000004ff007c0c */ /* 0x002fc8000bf05070 */
[----:B------:R-:W-:-:S13]  /*7840*/  ISETP.NE.AND.EX P0, PT, RZ, UR5, PT, P0 ;  /* 0x00000005ff007c0c */ /* 0x000fda000bf05300 */
[----:B------:R-:W-:Y:S05]  /*7850*/  @!P0 EXIT ;  /* 0x000000000000894d */ /* 0x000fea0003800000 */
[----:B------:R-:W-:Y:S05]  /*7860*/  BRA `(.L_x_128) ;  /* 0x0000000000087947 */ /* 0x000fea0003800000 */
.L_x_127:
[----:B------:R-:W-:-:S13]  /*7870*/  FSETP.NEU.AND P0, PT, R35, RZ, PT ;  /* 0x000000ff2300720b */ /* 0x000fda0003f0d000 */
[----:B------:R-:W-:Y:S05]  /*7880*/  @!P0 EXIT ;  /* 0x000000000000894d */ /* 0x000fea0003800000 */
.L_x_128:
[----:B------:R-:W-:Y:S05]  /*7890*/  BSYNC.RECONVERGENT B0 ;  /* 0x0000000000007941 */ /* 0x000fea0003800200 */
.L_x_125:
[----:B------:R-:W-:Y:S01]  /*78a0*/  ULEA UR4, UR51, UR48, 0x3 ;  /* 0x0000003033047291 */ /* 0x000fe2000f8e18ff */
[----:B------:R-:W-:-:S04]  /*78b0*/  DEPBAR.LE SB0, 0x0 ;  /* 0x000080000000791a */ /* 0x000fc80000000000 */
[----:B------:R-:W-:-:S04]  /*78c0*/  UIADD3 UR4, UPT, UPT, UR4, 0x40, URZ ;  /* 0x0000004004047890 */ /* 0x000fc8000fffe0ff */
[----:B------:R-:W-:-:S09]  /*78d0*/  UPRMT UR4, UR37, 0x654, UR4 ;  /* 0x0000065425047896 */ /* 0x000fd20008000004 */
[----:B------:R-:W-:Y:S01]  /*78e0*/  SYNCS.ARRIVE.TRANS64.RED.A1T0 RZ, [UR4], RZ ;  /* 0x000000ffffff79a7 */ /* 0x000fe20008100404 */
[----:B------:R-:W-:Y:S05]  /*78f0*/  EXIT ;  /* 0x000000000000794d */ /* 0x000fea0003800000 */
.L_x_19:
[----:B--2---:R2:W1:Y:S02]  /*7900*/  SYNCS.PHASECHK.TRANS64.TRYWAIT P0, [R2+URZ+0xe0], R3 ;  /* 0x0000e003020075a7 */ /* 0x00446400080011ff */
[----:B-1----:R-:W-:Y:S05]  /*7910*/  @!P0 NANOSLEEP.SYNCS 0x989680 ;  /* 0x009896800000895d */ /* 0x002fea0003900000 */
[----:B------:R-:W1:Y:S02]  /*7920*/  @!P0 SYNCS.PHASECHK.TRANS64 P0, [R2+URZ+0xe0], R3 ;  /* 0x0000e003020085a7 */ /* 0x000e6400080010ff */
[----:B-1----:R-:W-:Y:S05]  /*7930*/  @!P0 BRA `(.L_x_19) ;  /* 0xfffffffc00f08947 */ /* 0x002fea000383ffff */
[----:B------:R-:W-:Y:S05]  /*7940*/  BRA `(.L_x_129) ;  /* 0xffffff9c00147947 */ /* 0x000fea000383ffff */
.L_x_22:
[----:B-1----:R-:W-:-:S07]  /*7950*/  MOV R2, UR33 ;  /* 0x0000002100027c02 */ /* 0x002fce0008000f00 */
.L_x_130:
[----:B-1----:R1:W2:Y:S02]  /*7960*/  SYNCS.PHASECHK.TRANS64.TRYWAIT P0, [R2+URZ+0x10], R4 ;  /* 0x00001004020075a7 */ /* 0x0022a400080011ff */
[----:B--2---:R-:W-:Y:S05]  /*7970*/  @!P0 NANOSLEEP.SYNCS 0x989680 ;  /* 0x009896800000895d */ /* 0x004fea0003900000 */
[----:B------:R-:W2:Y:S02]  /*7980*/  @!P0 SYNCS.PHASECHK.TRANS64 P0, [R2+URZ+0x10], R4 ;  /* 0x00001004020085a7 */ /* 0x000ea400080010ff */
[----:B--2---:R-:W-:Y:S05]  /*7990*/  @!P0 BRA `(.L_x_130) ;  /* 0xfffffffc00f08947 */ /* 0x004fea000383ffff */
[----:B------:R-:W-:Y:S05]  /*79a0*/  BRA `(.L_x_21) ;  /* 0xffffff9c00647947 */ /* 0x000fea000383ffff */
.L_x_28:
[----:B-1----:R-:W-:-:S07]  /*79b0*/  MOV R2, UR17 ;  /* 0x0000001100027c02 */ /* 0x002fce0008000f00 */
.L_x_131:
[----:B-1----:R1:W2:Y:S02]  /*79c0*/  SYNCS.PHASECHK.TRANS64.TRYWAIT P0, [R2+URZ+0x10], R4 ;  /* 0x00001004020075a7 */ /* 0x0022a400080011ff */
[----:B--2---:R-:W-:Y:S05]  /*79d0*/  @!P0 NANOSLEEP.SYNCS 0x989680 ;  /* 0x009896800000895d */ /* 0x004fea0003900000 */
[----:B------:R-:W2:Y:S02]  /*79e0*/  @!P0 SYNCS.PHASECHK.TRANS64 P0, [R2+URZ+0x10], R4 ;  /* 0x00001004020085a7 */ /* 0x000ea400080010ff */
[----:B--2---:R-:W-:Y:S05]  /*79f0*/  @!P0 BRA `(.L_x_131) ;  /* 0xfffffffc00f08947 */ /* 0x004fea000383ffff */
[----:B------:R-:W-:Y:S05]  /*7a00*/  BRA `(.L_x_27) ;  /* 0xffffffa0000c7947 */ /* 0x000fea000383ffff */
.L_x_32:
[----:B-1----:R1:W2:Y:S02]  /*7a10*/  SYNCS.PHASECHK.TRANS64.TRYWAIT P0, [R2+URZ+0x70], R3 ;  /* 0x00007003020075a7 */ /* 0x0022a400080011ff */
[----:B--2---:R-:W-:Y:S05]  /*7a20*/  @!P0 NANOSLEEP.SYNCS 0x989680 ;  /* 0x009896800000895d */ /* 0x004fea0003900000 */
[----:B------:R-:W2:Y:S02]  /*7a30*/  @!P0 SYNCS.PHASECHK.TRANS64 P0, [R2+URZ+0x70], R3 ;  /* 0x00007003020085a7 */ /* 0x000ea400080010ff */
[----:B--2---:R-:W-:Y:S05]  /*7a40*/  @!P0 BRA `(.L_x_32) ;  /* 0xfffffffc00f08947 */ /* 0x004fea000383ffff */
[----:B------:R-:W-:Y:S05]  /*7a50*/  BRA `(.L_x_132) ;  /* 0xffffffa0009c7947 */ /* 0x000fea000383ffff */
.L_x_36:
[----:B----4-:R-:W-:-:S07]  /*7a60*/  MOV R0, UR4 ;  /* 0x0000000400007c02 */ /* 0x010fce0008000f00 */
.L_x_133:
[----:B-1----:R1:W2:Y:S02]  /*7a70*/  SYNCS.PHASECHK.TRANS64.TRYWAIT P0, [R0+URZ], R2 ;  /* 0x00000002000075a7 */ /* 0x0022a400080011ff */
[----:B--2---:R-:W-:Y:S05]  /*7a80*/  @!P0 NANOSLEEP.SYNCS 0x989680 ;  /* 0x009896800000895d */ /* 0x004fea0003900000 */
[----:B------:R-:W2:Y:S02]  /*7a90*/  @!P0 SYNCS.PHASECHK.TRANS64 P0, [R0+URZ], R2 ;  /* 0x00000002000085a7 */ /* 0x000ea400080010ff */
[----:B--2---:R-:W-:Y:S05]  /*7aa0*/  @!P0 BRA `(.L_x_133) ;  /* 0xfffffffc00f08947 */ /* 0x004fea000383ffff */
[----:B------:R-:W-:Y:S05]  /*7ab0*/  BRA `(.L_x_134) ;  /* 0xffffffa8000c7947 */ /* 0x000fea000383ffff */
.L_x_39:
[----:B-1----:R1:W2:Y:S02]  /*7ac0*/  SYNCS.PHASECHK.TRANS64.TRYWAIT P0, [R0+URZ+0xd0], R4 ;  /* 0x0000d004000075a7 */ /* 0x0022a400080011ff */
[----:B--2---:R-:W-:Y:S05]  /*7ad0*/  @!P0 NANOSLEEP.SYNCS 0x989680 ;  /* 0x009896800000895d */ /* 0x004fea0003900000 */
[----:B------:R-:W2:Y:S02]  /*7ae0*/  @!P0 SYNCS.PHASECHK.TRANS64 P0, [R0+URZ+0xd0], R4 ;  /* 0x0000d004000085a7 */ /* 0x000ea400080010ff */
[----:B--2---:R-:W-:Y:S05]  /*7af0*/  @!P0 BRA `(.L_x_39) ;  /* 0xfffffffc00f08947 */ /* 0x004fea000383ffff */
[----:B------:R-:W-:Y:S05]  /*7b00*/  BRA `(.L_x_135) ;  /* 0xffffffa800687947 */ /* 0x000fea000383ffff */
.L_x_40:
[----:B------:R-:W-:-:S07]  /*7b10*/  MOV R0, UR5 ;  /* 0x0000000500007c02 */ /* 0x000fce0008000f00 */
.L_x_136:
[----:B-1----:R1:W2:Y:S02]  /*7b20*/  SYNCS.PHASECHK.TRANS64.TRYWAIT P0, [R0+URZ+0x80], R5 ;  /* 0x00008005000075a7 */ /* 0x0022a400080011ff */
[----:B--2---:R-:W-:Y:S05]  /*7b30*/  @!P0 NANOSLEEP.SYNCS 0x989680 ;  /* 0x009896800000895d */ /* 0x004fea0003900000 */
[----:B------:R-:W2:Y:S02]  /*7b40*/  @!P0 SYNCS.PHASECHK.TRANS64 P0, [R0+URZ+0x80], R5 ;  /* 0x00008005000085a7 */ /* 0x000ea400080010ff */
[----:B--2---:R-:W-:Y:S05]  /*7b50*/  @!P0 BRA `(.L_x_136) ;  /* 0xfffffffc00f08947 */ /* 0x004fea000383ffff */
[----:B------:R-:W-:Y:S05]  /*7b60*/  BRA `(.L_x_137) ;  /* 0xffffffa800787947 */ /* 0x000fea000383ffff */
.L_x_41:
[----:B-1----:R1:W2:Y:S02]  /*7b70*/  SYNCS.PHASECHK.TRANS64.TRYWAIT P1, [R0+URZ+0x70], R4 ;  /* 0x00007004000075a7 */ /* 0x0022a400080211ff */
[----:B--2---:R-:W-:Y:S05]  /*7b80*/  @!P1 NANOSLEEP.SYNCS 0x989680 ;  /* 0x009896800000995d */ /* 0x004fea0003900000 */
[----:B------:R-:W2:Y:S02]  /*7b90*/  @!P1 SYNCS.PHASECHK.TRANS64 P1, [R0+URZ+0x70], R4 ;  /* 0x00007004000095a7 */ /* 0x000ea400080210ff */
[----:B--2---:R-:W-:Y:S05]  /*7ba0*/  @!P1 BRA `(.L_x_41) ;  /* 0xfffffffc00f09947 */ /* 0x004fea000383ffff */
[----:B------:R-:W-:Y:S05]  /*7bb0*/  BRA `(.L_x_138) ;  /* 0xffffffa800a87947 */ /* 0x000fea000383ffff */
.L_x_44:
[----:B------:R-:W-:-:S07]  /*7bc0*/  MOV R0, UR5 ;  /* 0x0000000500007c02 */ /* 0x000fce0008000f00 */
.L_x_139:
[----:B-1----:R1:W2:Y:S02]  /*7bd0*/  SYNCS.PHASECHK.TRANS64.TRYWAIT P0, [R0+URZ+0x80], R2 ;  /* 0x00008002000075a7 */ /* 0x0022a400080011ff */
[----:B--2---:R-:W-:Y:S05]  /*7be0*/  @!P0 NANOSLEEP.SYNCS 0x989680 ;  /* 0x009896800000895d */ /* 0x004fea0003900000 */
[----:B------:R-:W2:Y:S02]  /*7bf0*/  @!P0 SYNCS.PHASECHK.TRANS64 P0, [R0+URZ+0x80], R2 ;  /* 0x00008002000085a7 */ /* 0x000ea400080010ff */
[----:B--2---:R-:W-:Y:S05]  /*7c00*/  @!P0 BRA `(.L_x_139) ;  /* 0xfffffffc00f08947 */ /* 0x004fea000383ffff */
[----:B------:R-:W-:Y:S05]  /*7c10*/  BRA `(.L_x_43) ;  /* 0xffffffa800fc7947 */ /* 0x000fea000383ffff */
.L_x_51:
[----:B-1----:R1:W2:Y:S02]  /*7c20*/  SYNCS.PHASECHK.TRANS64.TRYWAIT P1, [R0+URZ+0x70], R2 ;  /* 0x00007002000075a7 */ /* 0x0022a400080211ff */
[----:B--2---:R-:W-:Y:S05]  /*7c30*/  @!P1 NANOSLEEP.SYNCS 0x989680 ;  /* 0x009896800000995d */ /* 0x004fea0003900000 */
[----:B------:R-:W2:Y:S02]  /*7c40*/  @!P1 SYNCS.PHASECHK.TRANS64 P1, [R0+URZ+0x70], R2 ;  /* 0x00007002000095a7 */ /* 0x000ea400080210ff */
[----:B--2---:R-:W-:Y:S05]  /*7c50*/  @!P1 BRA `(.L_x_51) ;  /* 0xfffffffc00f09947 */ /* 0x004fea000383ffff */
[----:B------:R-:W-:Y:S05]  /*7c60*/  BRA `(.L_x_140) ;  /* 0xffffffb0006c7947 */ /* 0x000fea000383ffff */
.L_x_52:
[----:B------:R-:W-:-:S07]  /*7c70*/  MOV R2, UR7 ;  /* 0x0000000700027c02 */ /* 0x000fce0008000f00 */
.L_x_141:
[----:B-1----:R1:W2:Y:S02]  /*7c80*/  SYNCS.PHASECHK.TRANS64.TRYWAIT P0, [R2+URZ+0xb0], R0 ;  /* 0x0000b000020075a7 */ /* 0x0022a400080011ff */
[----:B--2---:R-:W-:Y:S05]  /*7c90*/  @!P0 NANOSLEEP.SYNCS 0x989680 ;  /* 0x009896800000895d */ /* 0x004fea0003900000 */
[----:B------:R-:W2:Y:S02]  /*7ca0*/  @!P0 SYNCS.PHASECHK.TRANS64 P0, [R2+URZ+0xb0], R0 ;  /* 0x0000b000020085a7 */ /* 0x000ea400080010ff */
[----:B--2---:R-:W-:Y:S05]  /*7cb0*/  @!P0 BRA `(.L_x_141) ;  /* 0xfffffffc00f08947 */ /* 0x004fea000383ffff */
[----:B------:R-:W-:Y:S05]  /*7cc0*/  BRA `(.L_x_142) ;  /* 0xffffffb000bc7947 */ /* 0x000fea000383ffff */
.L_x_55:
[----:B------:R-:W-:Y:S07]  /*7cd0*/  MOV R0, UR6 ;  /* 0x0000000600007c02 */ /* 0x000fee0008000f00 */
.L_x_143:
[----:B-1----:R1:W2:Y:S02]  /*7ce0*/  SYNCS.PHASECHK.TRANS64.TRYWAIT P0, [R0+URZ], R2 ;  /* 0x00000002000075a7 */ /* 0x0022a400080011ff */
[----:B--2---:R-:W-:Y:S05]  /*7cf0*/  @!P0 NANOSLEEP.SYNCS 0x989680 ;  /* 0x009896800000895d */ /* 0x004fea0003900000 */
[----:B------:R-:W2:Y:S02]  /*7d00*/  @!P0 SYNCS.PHASECHK.TRANS64 P0, [R0+URZ], R2 ;  /* 0x00000002000085a7 */ /* 0x000ea400080010ff */
[----:B--2---:R-:W-:Y:S05]  /*7d10*/  @!P0 BRA `(.L_x_143) ;  /* 0xfffffffc00f08947 */ /* 0x004fea000383ffff */
[----:B------:R-:W-:Y:S05]  /*7d20*/  BRA `(.L_x_54) ;  /* 0xffffffb000d87947 */ /* 0x000fea000383ffff */
.L_x_58:
[----:B------:R-:W-:-:S07]  /*7d30*/  MOV R0, UR6 ;  /* 0x0000000600007c02 */ /* 0x000fce0008000f00 */
.L_x_144:
[----:B--2---:R2:W4:Y:S02]  /*7d40*/  SYNCS.PHASECHK.TRANS64.TRYWAIT P0, [R0+URZ], R2 ;  /* 0x00000002000075a7 */ /* 0x00452400080011ff */
[----:B----4-:R-:W-:Y:S05]  /*7d50*/  @!P0 NANOSLEEP.SYNCS 0x989680 ;  /* 0x009896800000895d */ /* 0x010fea0003900000 */
[----:B------:R-:W4:Y:S02]  /*7d60*/  @!P0 SYNCS.PHASECHK.TRANS64 P0, [R0+URZ], R2 ;  /* 0x00000002000085a7 */ /* 0x000f2400080010ff */
[----:B----4-:R-:W-:Y:S05]  /*7d70*/  @!P0 BRA `(.L_x_144) ;  /* 0xfffffffc00f08947 */ /* 0x010fea000383ffff */
[----:B------:R-:W-:Y:S05]  /*7d80*/  BRA `(.L_x_145) ;  /* 0xffffffb400b47947 */ /* 0x000fea000383ffff */
.L_x_59:
[----:B------:R-:W-:-:S07]  /*7d90*/  MOV R0, UR6 ;  /* 0x0000000600007c02 */ /* 0x000fce0008000f00 */
.L_x_146:
[----:B-1----:R1:W2:Y:S02]  /*7da0*/  SYNCS.PHASECHK.TRANS64.TRYWAIT P0, [R0+URZ], R3 ;  /* 0x00000003000075a7 */ /* 0x0022a400080011ff */
[----:B--2---:R-:W-:Y:S05]  /*7db0*/  @!P0 NANOSLEEP.SYNCS 0x989680 ;  /* 0x009896800000895d */ /* 0x004fea0003900000 */
[----:B------:R-:W2:Y:S02]  /*7dc0*/  @!P0 SYNCS.PHASECHK.TRANS64 P0, [R0+URZ], R3 ;  /* 0x00000003000085a7 */ /* 0x000ea400080010ff */
[----:B--2---:R-:W-:Y:S05]  /*7dd0*/  @!P0 BRA `(.L_x_146) ;  /* 0xfffffffc00f08947 */ /* 0x004fea000383ffff */
[----:B------:R-:W-:Y:S05]  /*7de0*/  BRA `(.L_x_147) ;  /* 0xffffffb400c07947 */ /* 0x000fea000383ffff */
.L_x_60:
[----:B------:R-:W-:-:S07]  /*7df0*/  MOV R0, UR6 ;  /* 0x0000000600007c02 */ /* 0x000fce0008000f00 */
.L_x_148:
[----:B-1----:R1:W2:Y:S02]  /*7e00*/  SYNCS.PHASECHK.TRANS64.TRYWAIT P0, [R0+URZ], R3 ;  /* 0x00000003000075a7 */ /* 0x0022a400080011ff */
[----:B--2---:R-:W-:Y:S05]  /*7e10*/  @!P0 NANOSLEEP.SYNCS 0x989680 ;  /* 0x009896800000895d */ /* 0x004fea0003900000 */
[----:B------:R-:W2:Y:S02]  /*7e20*/  @!P0 SYNCS.PHASECHK.TRANS64 P0, [R0+URZ], R3 ;  /* 0x00000003000085a7 */ /* 0x000ea400080010ff */
[----:B--2---:R-:W-:Y:S05]  /*7e30*/  @!P0 BRA `(.L_x_148) ;  /* 0xfffffffc00f08947 */ /* 0x004fea000383ffff */
[----:B------:R-:W-:Y:S05]  /*7e40*/  BRA `(.L_x_149) ;  /* 0xffffffb400cc7947 */ /* 0x000fea000383ffff */
.L_x_61:
[----:B-1----:R-:W-:-:S07]  /*7e50*/  MOV R0, UR7 ;  /* 0x0000000700007c02 */ /* 0x002fce0008000f00 */
.L_x_150:
[----:B-1----:R1:W2:Y:S02]  /*7e60*/  SYNCS.PHASECHK.TRANS64.TRYWAIT P0, [R0+URZ], R2 ;  /* 0x00000002000075a7 */ /* 0x0022a400080011ff */
[----:B--2---:R-:W-:Y:S05]  /*7e70*/  @!P0 NANOSLEEP.SYNCS 0x989680 ;  /* 0x009896800000895d */ /* 0x004fea0003900000 */
[----:B------:R-:W2:Y:S02]  /*7e80*/  @!P0 SYNCS.PHASECHK.TRANS64 P0, [R0+URZ], R2 ;  /* 0x00000002000085a7 */ /* 0x000ea400080010ff */
[----:B--2---:R-:W-:Y:S05]  /*7e90*/  @!P0 BRA `(.L_x_150) ;  /* 0xfffffffc00f08947 */ /* 0x004fea000383ffff */
[----:B------:R-:W-:Y:S05]  /*7ea0*/  BRA `(.L_x_151) ;  /* 0xffffffb400d87947 */ /* 0x000fea000383ffff */
.L_x_66:
[----:B--2---:R2:W3:Y:S02]  /*7eb0*/  SYNCS.PHASECHK.TRANS64.TRYWAIT P0, [R0+URZ+0x70], R2 ;  /* 0x00007002000075a7 */ /* 0x0044e400080011ff */
[----:B---3--:R-:W-:Y:S05]  /*7ec0*/  @!P0 NANOSLEEP.SYNCS 0x989680 ;  /* 0x009896800000895d */ /* 0x008fea0003900000 */
[----:B------:R-:W3:Y:S02]  /*7ed0*/  @!P0 SYNCS.PHASECHK.TRANS64 P0, [R0+URZ+0x70], R2 ;  /* 0x00007002000085a7 */ /* 0x000ee400080010ff */
[----:B---3--:R-:W-:Y:S05]  /*7ee0*/  @!P0 BRA `(.L_x_66) ;  /* 0xfffffffc00f08947 */ /* 0x008fea000383ffff */
[----:B------:R-:W-:Y:S05]  /*7ef0*/  BRA `(.L_x_152) ;  /* 0xffffffb800e07947 */ /* 0x000fea000383ffff */
.L_x_69:
[----:B------:R-:W-:Y:S07]  /*7f00*/  MOV R0, UR7 ;  /* 0x0000000700007c02 */ /* 0x000fee0008000f00 */
.L_x_153:
[----:B--2---:R2:W3:Y:S02]  /*7f10*/  SYNCS.PHASECHK.TRANS64.TRYWAIT P0, [R0+URZ+0x68], R2 ;  /* 0x00006802000075a7 */ /* 0x0044e400080011ff */
[----:B---3--:R-:W-:Y:S05]  /*7f20*/  @!P0 NANOSLEEP.SYNCS 0x989680 ;  /* 0x009896800000895d */ /* 0x008fea0003900000 */
[----:B------:R-:W3:Y:S02]  /*7f30*/  @!P0 SYNCS.PHASECHK.TRANS64 P0, [R0+URZ+0x68], R2 ;  /* 0x00006802000085a7 */ /* 0x000ee400080010ff */
[----:B---3--:R-:W-:Y:S05]  /*7f40*/  @!P0 BRA `(.L_x_153) ;  /* 0xfffffffc00f08947 */ /* 0x008fea000383ffff */
[----:B------:R-:W-:Y:S05]  /*7f50*/  BRA `(.L_x_68) ;  /* 0xffffffbc00c07947 */ /* 0x000fea000383ffff */
.L_x_72:
[----:B------:R-:W-:Y:S07]  /*7f60*/  MOV R0, UR7 ;  /* 0x0000000700007c02 */ /* 0x000fee0008000f00 */
.L_x_154:
[----:B-1----:R1:W2:Y:S02]  /*7f70*/  SYNCS.PHASECHK.TRANS64.TRYWAIT P0, [R0+URZ+0x40], R14 ;  /* 0x0000400e000075a7 */ /* 0x0022a400080011ff */
[----:B--2---:R-:W-:Y:S05]  /*7f80*/  @!P0 NANOSLEEP.SYNCS 0x989680 ;  /* 0x009896800000895d */ /* 0x004fea0003900000 */
[----:B------:R-:W2:Y:S02]  /*7f90*/  @!P0 SYNCS.PHASECHK.TRANS64 P0, [R0+URZ+0x40], R14 ;  /* 0x0000400e000085a7 */ /* 0x000ea400080010ff */
[----:B--2---:R-:W-:Y:S05]  /*7fa0*/  @!P0 BRA `(.L_x_154) ;  /* 0xfffffffc00f08947 */ /* 0x004fea000383ffff */
[----:B------:R-:W-:Y:S05]  /*7fb0*/  BRA `(.L_x_155) ;  /* 0xffffffc000387947 */ /* 0x000fea000383ffff */
.L_x_73:
[----:B------:R-:W-:Y:S07]  /*7fc0*/  MOV R0, UR7 ;  /* 0x0000000700007c02 */ /* 0x000fee0008000f00 */
.L_x_156:
[----:B-1----:R1:W2:Y:S02]  /*7fd0*/  SYNCS.PHASECHK.TRANS64.TRYWAIT P0, [R0+URZ+0x48], R14 ;  /* 0x0000480e000075a7 */ /* 0x0022a400080011ff */
[----:B--2---:R-:W-:Y:S05]  /*7fe0*/  @!P0 NANOSLEEP.SYNCS 0x989680 ;  /* 0x009896800000895d */ /* 0x004fea0003900000 */
[----:B------:R-:W2:Y:S02]  /*7ff0*/  @!P0 SYNCS.PHASECHK.TRANS64 P0, [R0+URZ+0x48], R14 ;  /* 0x0000480e000085a7 */ /* 0x000ea400080010ff */
[----:B--2---:R-:W-:Y:S05]  /*8000*/  @!P0 BRA `(.L_x_156) ;  /* 0xfffffffc00f08947 */ /* 0x004fea000383ffff */
[----:B------:R-:W-:Y:S05]  /*8010*/  BRA `(.L_x_157) ;  /* 0xffffffc000707947 */ /* 0x000fea000383ffff */
.L_x_74:
[----:B------:R-:W-:Y:S07]  /*8020*/  MOV R0, UR7 ;  /* 0x0000000700007c02 */ /* 0x000fee0008000f00 */
.L_x_158:
[----:B-1----:R1:W2:Y:S02]  /*8030*/  SYNCS.PHASECHK.TRANS64.TRYWAIT P0, [R0+URZ+0x50], R14 ;  /* 0x0000500e000075a7 */ /* 0x0022a400080011ff */
[----:B--2---:R-:W-:Y:S05]  /*8040*/  @!P0 NANOSLEEP.SYNCS 0x989680 ;  /* 0x009896800000895d */ /* 0x004fea0003900000 */
[----:B------:R-:W2:Y:S02]  /*8050*/  @!P0 SYNCS.PHASECHK.TRANS64 P0, [R0+URZ+0x50], R14 ;  /* 0x0000500e000085a7 */ /* 0x000ea400080010ff */
[----:B--2---:R-:W-:Y:S05]  /*8060*/  @!P0 BRA `(.L_x_158) ;  /* 0xfffffffc00f08947 */ /* 0x004fea000383ffff */
[----:B------:R-:W-:Y:S05]  /*8070*/  BRA `(.L_x_159) ;  /* 0xffffffc000b47947 */ /* 0x000fea000383ffff */
.L_x_75:
[----:B------:R-:W-:Y:S07]  /*8080*/  MOV R0, UR7 ;  /* 0x0000000700007c02 */ /* 0x000fee0008000f00 */
.L_x_160:
[----:B-1----:R1:W2:Y:S02]  /*8090*/  SYNCS.PHASECHK.TRANS64.TRYWAIT P0, [R0+URZ+0x58], R14 ;  /* 0x0000580e000075a7 */ /* 0x0022a400080011ff */
[----:B--2---:R-:W-:Y:S05]  /*80a0*/  @!P0 NANOSLEEP.SYNCS 0x989680 ;  /* 0x009896800000895d */ /* 0x004fea0003900000 */
[----:B------:R-:W2:Y:S02]  /*80b0*/  @!P0 SYNCS.PHASECHK.TRANS64 P0, [R0+URZ+0x58], R14 ;  /* 0x0000580e000085a7 */ /* 0x000ea400080010ff */
[----:B--2---:R-:W-:Y:S05]  /*80c0*/  @!P0 BRA `(.L_x_160) ;  /* 0xfffffffc00f08947 */ /* 0x004fea000383ffff */
[----:B------:R-:W-:Y:S05]  /*80d0*/  BRA `(.L_x_161) ;  /* 0xffffffc400387947 */ /* 0x000fea000383ffff */
.L_x_77:
[----:B------:R-:W-:-:S07]  /*80e0*/  MOV R0, UR7 ;  /* 0x0000000700007c02 */ /* 0x000fce0008000f00 */
.L_x_162:
[----:B-1----:R1:W3:Y:S02]  /*80f0*/  SYNCS.PHASECHK.TRANS64.TRYWAIT P0, [R0+URZ+0x40], R2 ;  /* 0x00004002000075a7 */ /* 0x0022e400080011ff */
[----:B---3--:R-:W-:Y:S05]  /*8100*/  @!P0 NANOSLEEP.SYNCS 0x989680 ;  /* 0x009896800000895d */ /* 0x008fea0003900000 */
[----:B------:R-:W3:Y:S02]  /*8110*/  @!P0 SYNCS.PHASECHK.TRANS64 P0, [R0+URZ+0x40], R2 ;  /* 0x00004002000085a7 */ /* 0x000ee400080010ff */
[----:B---3--:R-:W-:Y:S05]  /*8120*/  @!P0 BRA `(.L_x_162) ;  /* 0xfffffffc00f08947 */ /* 0x008fea000383ffff */
[----:B------:R-:W-:Y:S05]  /*8130*/  BRA `(.L_x_163) ;  /* 0xffffffc400a87947 */ /* 0x000fea000383ffff */
.L_x_78:
[----:B-1----:R-:W-:-:S07]  /*8140*/  MOV R0, UR7 ;  /* 0x0000000700007c02 */ /* 0x002fce0008000f00 */
.L_x_164:
[----:B-1----:R1:W3:Y:S02]  /*8150*/  SYNCS.PHASECHK.TRANS64.TRYWAIT P0, [R0+URZ+0x48], R2 ;  /* 0x00004802000075a7 */ /* 0x0022e400080011ff */
[----:B---3--:R-:W-:Y:S05]  /*8160*/  @!P0 NANOSLEEP.SYNCS 0x989680 ;  /* 0x009896800000895d */ /* 0x008fea0003900000 */
[----:B------:R-:W3:Y:S02]  /*8170*/  @!P0 SYNCS.PHASECHK.TRANS64 P0, [R0+URZ+0x48], R2 ;  /* 0x00004802000085a7 */ /* 0x000ee400080010ff */
[----:B---3--:R-:W-:Y:S05]  /*8180*/  @!P0 BRA `(.L_x_164) ;  /* 0xfffffffc00f08947 */ /* 0x008fea000383ffff */
[----:B------:R-:W-:Y:S05]  /*8190*/  BRA `(.L_x_165) ;  /* 0xffffffc400987947 */ /* 0x000fea000383ffff */
.L_x_79:
[----:B-1----:R-:W-:-:S07]  /*81a0*/  MOV R0, UR7 ;  /* 0x0000000700007c02 */ /* 0x002fce0008000f00 */
.L_x_166:
[----:B-1----:R1:W3:Y:S02]  /*81b0*/  SYNCS.PHASECHK.TRANS64.TRYWAIT P0, [R0+URZ+0x50], R2 ;  /* 0x00005002000075a7 */ /* 0x0022e400080011ff */
[----:B---3--:R-:W-:Y:S05]  /*81c0*/  @!P0 NANOSLEEP.SYNCS 0x989680 ;  /* 0x009896800000895d */ /* 0x008fea0003900000 */
[----:B------:R-:W3:Y:S02]  /*81d0*/  @!P0 SYNCS.PHASECHK.TRANS64 P0, [R0+URZ+0x50], R2 ;  /* 0x00005002000085a7 */ /* 0x000ee400080010ff */
[----:B---3--:R-:W-:Y:S05]  /*81e0*/  @!P0 BRA `(.L_x_166) ;  /* 0xfffffffc00f08947 */ /* 0x008fea000383ffff */
[----:B------:R-:W-:Y:S05]  /*81f0*/  BRA `(.L_x_167) ;  /* 0xffffffc400887947 */ /* 0x000fea000383ffff */
.L_x_81:
[----:B--2---:R2:W4:Y:S02]  /*8200*/  SYNCS.PHASECHK.TRANS64.TRYWAIT P0, [R0+URZ+0x70], R2 ;  /* 0x00007002000075a7 */ /* 0x00452400080011ff */
[----:B----4-:R-:W-:Y:S05]  /*8210*/  @!P0 NANOSLEEP.SYNCS 0x989680 ;  /* 0x009896800000895d */ /* 0x010fea0003900000 */
[----:B------:R-:W4:Y:S02]  /*8220*/  @!P0 SYNCS.PHASECHK.TRANS64 P0, [R0+URZ+0x70], R2 ;  /* 0x00007002000085a7 */ /* 0x000f2400080010ff */
[----:B----4-:R-:W-:Y:S05]  /*8230*/  @!P0 BRA `(.L_x_81) ;  /* 0xfffffffc00f08947 */ /* 0x010fea000383ffff */
[----:B------:R-:W-:Y:S05]  /*8240*/  BRA `(.L_x_168) ;  /* 0xffffffc800607947 */ /* 0x000fea000383ffff */
.L_x_92:
[----:B-1----:R-:W-:Y:S04]  /*8250*/  MOV R0, UR48 ;  /* 0x0000003000007c02 */ /* 0x002fe80008000f00 */
[----:B------:R1:W3:Y:S03]  /*8260*/  SYNCS.PHASECHK.TRANS64.TRYWAIT P1, [R0+URZ+0x20], R3 ;  /* 0x00002003000075a7 */ /* 0x0002e600080211ff */
[----:B---3--:R-:W-:Y:S05]  /*8270*/  @!P1 NANOSLEEP.SYNCS 0x989680 ;  /* 0x009896800000995d */ /* 0x008fea0003900000 */
[----:B------:R-:W3:Y:S02]  /*8280*/  @!P1 SYNCS.PHASECHK.TRANS64 P1, [R0+URZ+0x20], R3 ;  /* 0x00002003000095a7 */ /* 0x000ee400080210ff */
[----:B---3--:R-:W-:Y:S05]  /*8290*/  @!P1 BRA `(.L_x_92) ;  /* 0xfffffffc00ec9947 */ /* 0x008fea000383ffff */
[----:B------:R-:W-:Y:S05]  /*82a0*/  BRA `(.L_x_91) ;  /* 0xffffffd400987947 */ /* 0x000fea000383ffff */
.L_x_94:
[----:B-1----:R1:W2:Y:S02]  /*82b0*/  SYNCS.PHASECHK.TRANS64.TRYWAIT P0, [R86+URZ+0x90], R2 ;  /* 0x00009002560075a7 */ /* 0x0022a400080011ff */
[----:B--2---:R-:W-:Y:S05]  /*82c0*/  @!P0 NANOSLEEP.SYNCS 0x989680 ;  /* 0x009896800000895d */ /* 0x004fea0003900000 */
[----:B------:R-:W2:Y:S02]  /*82d0*/  @!P0 SYNCS.PHASECHK.TRANS64 P0, [R86+URZ+0x90], R2 ;  /* 0x00009002560085a7 */ /* 0x000ea400080010ff */
[----:B--2---:R-:W-:Y:S05]  /*82e0*/  @!P0 BRA `(.L_x_94) ;  /* 0xfffffffc00f08947 */ /* 0x004fea000383ffff */
[----:B------:R-:W-:Y:S05]  /*82f0*/  BRA `(.L_x_93) ;  /* 0xffffffd400c47947 */ /* 0x000fea000383ffff */
.L_x_103:
[----:B-1----:R1:W2:Y:S02]  /*8300*/  SYNCS.PHASECHK.TRANS64.TRYWAIT P0, [R2+URZ+0x20], R0 ;  /* 0x00002000020075a7 */ /* 0x0022a400080011ff */
[----:B--2---:R-:W-:Y:S05]  /*8310*/  @!P0 NANOSLEEP.SYNCS 0x989680 ;  /* 0x009896800000895d */ /* 0x004fea0003900000 */
[----:B------:R-:W2:Y:S02]  /*8320*/  @!P0 SYNCS.PHASECHK.TRANS64 P0, [R2+URZ+0x20], R0 ;  /* 0x00002000020085a7 */ /* 0x000ea400080010ff */
[----:B--2---:R-:W-:Y:S05]  /*8330*/  @!P0 BRA `(.L_x_103) ;  /* 0xfffffffc00f08947 */ /* 0x004fea000383ffff */
[----:B------:R-:W-:Y:S05]  /*8340*/  BRA `(.L_x_102) ;  /* 0xffffffdc00687947 */ /* 0x000fea000383ffff */
.L_x_111:
[----:B-1----:R1:W2:Y:S02]  /*8350*/  SYNCS.PHASECHK.TRANS64.TRYWAIT P0, [R0+URZ+0x20], R5 ;  /* 0x00002005000075a7 */ /* 0x0022a400080011ff */
[----:B--2---:R-:W-:Y:S05]  /*8360*/  @!P0 NANOSLEEP.SYNCS 0x989680 ;  /* 0x009896800000895d */ /* 0x004fea0003900000 */
[----:B------:R-:W2:Y:S02]  /*8370*/  @!P0 SYNCS.PHASECHK.TRANS64 P0, [R0+URZ+0x20], R5 ;  /* 0x00002005000085a7 */ /* 0x000ea400080010ff */
[----:B--2---:R-:W-:Y:S05]  /*8380*/  @!P0 BRA `(.L_x_111) ;  /* 0xfffffffc00f08947 */ /* 0x004fea000383ffff */
[----:B------:R-:W-:Y:S05]  /*8390*/  BRA `(.L_x_110) ;  /* 0xffffffe4002c7947 */ /* 0x000fea000383ffff */
.L_x_119:
[----:B--2---:R2:W3:Y:S02]  /*83a0*/  SYNCS.PHASECHK.TRANS64.TRYWAIT P0, [R2+URZ+0x20], R0 ;  /* 0x00002000020075a7 */ /* 0x0044e400080011ff */
[----:B---3--:R-:W-:Y:S05]  /*83b0*/  @!P0 NANOSLEEP.SYNCS 0x989680 ;  /* 0x009896800000895d */ /* 0x008fea0003900000 */
[----:B------:R-:W3:Y:S02]  /*83c0*/  @!P0 SYNCS.PHASECHK.TRANS64 P0, [R2+URZ+0x20], R0 ;  /* 0x00002000020085a7 */ /* 0x000ee400080010ff */
[----:B---3--:R-:W-:Y:S05]  /*83d0*/  @!P0 BRA `(.L_x_119) ;  /* 0xfffffffc00f08947 */ /* 0x008fea000383ffff */
[----:B------:R-:W-:Y:S05]  /*83e0*/  BRA `(.L_x_118) ;  /* 0xffffffe800f07947 */ /* 0x000fea000383ffff */
        .weak           $__internal_0_$__cuda_sm10x_tcgen05_guardrail_trap_col_being_dealloced_not_returned_by_alloc
        .type           $__internal_0_$__cuda_sm10x_tcgen05_guardrail_trap_col_being_dealloced_not_returned_by_alloc,@function
        .size           $__internal_0_$__cuda_sm10x_tcgen05_guardrail_trap_col_being_dealloced_not_returned_by_alloc,($__internal_1_$__cuda_sm10x_tcgen05_guardrail_trap_phase_invalid_during_alloc - $__internal_0_$__cuda_sm10x_tcgen05_guardrail_trap_col_being_dealloced_not_returned_by_alloc)
$__internal_0_$__cuda_sm10x_tcgen05_guardrail_trap_col_being_dealloced_not_returned_by_alloc:
[----:B------:R-:W-:Y:S05]  /*83f0*/  BPT.TRAP 0x1 ;  /* 0x000000040000795c */ /* 0x000fea0000300000 */
[----:B------:R-:W-:-:S04]  /*8400*/  HFMA2 R3, -RZ, RZ, 0, 0 ;  /* 0x00000000ff037431 */ /* 0x000fc800000001ff */
[----:B------:R-:W-:Y:S05]  /*8410*/  RET.REL.NODEC R2 `(_ZN7cutlass13device_kernelINS_4gemm6kernel13GemmUniversalIN4cute5tupleIJiiiiEEENS1_10collective13CollectiveMmaINS1_35MainloopSm100TmaUmmaWarpSpecializedILi2ELi2ELi4ENS5_IJNS4_1CILi1EEESB_SB_EEEEENS5_IJNSA_ILi64EEENSA_ILi128EEENSA_ILi32EEEEEEfNS5_IJlSB_lEEEfSI_NS4_8TiledMMAINS4_8MMA_AtomIJNS4_17SM100_MMA_TF32_SSINS_10tfloat32_tESM_fLi64ELi128ELNS4_4UMMA5MajorE0ELSO_0ELNSN_7ScaleInE0ELSP_0EEEEEENS4_6LayoutISC_NS5_IJNSA_ILi0EEEST_ST_EEEEENS5_IJNS4_10UnderscoreESW_SW_EEEEENS4_13SM90_TMA_LOADENS4_14ComposedLayoutINS4_7SwizzleILi3ELi4ELi3EEENS4_18smem_ptr_flag_bitsILi32EEENSS_INS5_IJNSA_ILi8EEESG_EEENS5_IJSG_SB_EEEEEEEvNS4_8identityESZ_S19_vS1A_EENS_8epilogue10collective18CollectiveEpilogueINS1C_23Sm100TmaWarpSpecializedILi4ELi2ELi16ELb1ELb0EEEJSH_NS5_IJNSS_ISE_SB_EENSS_ISG_SB_EEEEEfSI_fSI_NS1C_6fusion15FusionCallbacksIS1G_NS1K_17LinearCombinationIffffLNS_15FloatRoundStyleE2EEESH_S1J_JEEENS4_5SM1004TMEM4LOAD26SM100_TMEM_LOAD_16dp128b8xESZ_S19_NS4_17SM75_U32x4_LDSM_NENS4_14SM90_TMA_STOREES19_NS4_17SM90_U32x4_STSM_NENS4_39AutoVectorizingCopyWithAssumedAlignmentILi128EEEEEEvvEEEEvNT_6ParamsE) ;  /* 0xffffff7802f87950 */ /* 0x000fea0003c3ffff */
        .weak           $__internal_1_$__cuda_sm10x_tcgen05_guardrail_trap_phase_invalid_during_alloc
        .type           $__internal_1_$__cuda_sm10x_tcgen05_guardrail_trap_phase_invalid_during_alloc,@function
        .size           $__internal_1_$__cuda_sm10x_tcgen05_guardrail_trap_phase_invalid_during_alloc,($__internal_2_$__cuda_sm10x_tcgen05_guardrail_trap_unallocated_columns_being_dealloced - $__internal_1_$__cuda_sm10x_tcgen05_guardrail_trap_phase_invalid_during_alloc)
$__internal_1_$__cuda_sm10x_tcgen05_guardrail_trap_phase_invalid_during_alloc:
[----:B------:R-:W-:Y:S05]  /*8420*/  BPT.TRAP 0x1 ;  /* 0x000000040000795c */ /* 0x000fea0000300000 */
[----:B------:R-:W-:-:S04]  /*8430*/  MOV R3, 0x0 ;  /* 0x0000000000037802 */ /* 0x000fc80000000f00 */
[----:B------:R-:W-:Y:S05]  /*8440*/  RET.REL.NODEC R2 `(_ZN7cutlass13device_kernelINS_4gemm6kernel13GemmUniversalIN4cute5tupleIJiiiiEEENS1_10collective13CollectiveMmaINS1_35MainloopSm100TmaUmmaWarpSpecializedILi2ELi2ELi4ENS5_IJNS4_1CILi1EEESB_SB_EEEEENS5_IJNSA_ILi64EEENSA_ILi128EEENSA_ILi32EEEEEEfNS5_IJlSB_lEEEfSI_NS4_8TiledMMAINS4_8MMA_AtomIJNS4_17SM100_MMA_TF32_SSINS_10tfloat32_tESM_fLi64ELi128ELNS4_4UMMA5MajorE0ELSO_0ELNSN_7ScaleInE0ELSP_0EEEEEENS4_6LayoutISC_NS5_IJNSA_ILi0EEEST_ST_EEEEENS5_IJNS4_10UnderscoreESW_SW_EEEEENS4_13SM90_TMA_LOADENS4_14ComposedLayoutINS4_7SwizzleILi3ELi4ELi3EEENS4_18smem_ptr_flag_bitsILi32EEENSS_INS5_IJNSA_ILi8EEESG_EEENS5_IJSG_SB_EEEEEEEvNS4_8identityESZ_S19_vS1A_EENS_8epilogue10collective18CollectiveEpilogueINS1C_23Sm100TmaWarpSpecializedILi4ELi2ELi16ELb1ELb0EEEJSH_NS5_IJNSS_ISE_SB_EENSS_ISG_SB_EEEEEfSI_fSI_NS1C_6fusion15FusionCallbacksIS1G_NS1K_17LinearCombinationIffffLNS_15FloatRoundStyleE2EEESH_S1J_JEEENS4_5SM1004TMEM4LOAD26SM100_TMEM_LOAD_16dp128b8xESZ_S19_NS4_17SM75_U32x4_LDSM_NENS4_14SM90_TMA_STOREES19_NS4_17SM90_U32x4_STSM_NENS4_39AutoVectorizingCopyWithAssumedAlignmentILi128EEEEEEvvEEEEvNT_6ParamsE) ;  /* 0xffffff7802ec7950 */ /* 0x000fea0003c3ffff */
        .weak           $__internal_2_$__cuda_sm10x_tcgen05_guardrail_trap_unallocated_columns_being_dealloced
        .type           $__internal_2_$__cuda_sm10x_tcgen05_guardrail_trap_unallocated_columns_being_dealloced,@function
        .size           $__internal_2_$__cuda_sm10x_tcgen05_guardrail_trap_unallocated_columns_being_dealloced,(.L_x_170 - $__internal_2_$__cuda_sm10x_tcgen05_guardrail_trap_unallocated_columns_being_dealloced)
$__internal_2_$__cuda_sm10x_tcgen05_guardrail_trap_unallocated_columns_being_dealloced:
[----:B------:R-:W-:Y:S05]  /*8450*/  BPT.TRAP 0x1 ;  /* 0x000000040000795c */ /* 0x000fea0000300000 */
[----:B------:R-:W-:-:S04]  /*8460*/  HFMA2 R3, -RZ, RZ, 0, 0 ;  /* 0x00000000ff037431 */ /* 0x000fc800000001ff */
[----:B------:R-:W-:Y:S05]  /*8470*/  RET.REL.NODEC R2 `(_ZN7cutlass13device_kernelINS_4gemm6kernel13GemmUniversalIN4cute5tupleIJiiiiEEENS1_10collective13CollectiveMmaINS1_35MainloopSm100TmaUmmaWarpSpecializedILi2ELi2ELi4ENS5_IJNS4_1CILi1EEESB_SB_EEEEENS5_IJNSA_ILi64EEENSA_ILi128EEENSA_ILi32EEEEEEfNS5_IJlSB_lEEEfSI_NS4_8TiledMMAINS4_8MMA_AtomIJNS4_17SM100_MMA_TF32_SSINS_10tfloat32_tESM_fLi64ELi128ELNS4_4UMMA5MajorE0ELSO_0ELNSN_7ScaleInE0ELSP_0EEEEEENS4_6LayoutISC_NS5_IJNSA_ILi0EEEST_ST_EEEEENS5_IJNS4_10UnderscoreESW_SW_EEEEENS4_13SM90_TMA_LOADENS4_14ComposedLayoutINS4_7SwizzleILi3ELi4ELi3EEENS4_18smem_ptr_flag_bitsILi32EEENSS_INS5_IJNSA_ILi8EEESG_EEENS5_IJSG_SB_EEEEEEEvNS4_8identityESZ_S19_vS1A_EENS_8epilogue10collective18CollectiveEpilogueINS1C_23Sm100TmaWarpSpecializedILi4ELi2ELi16ELb1ELb0EEEJSH_NS5_IJNSS_ISE_SB_EENSS_ISG_SB_EEEEEfSI_fSI_NS1C_6fusion15FusionCallbacksIS1G_NS1K_17LinearCombinationIffffLNS_15FloatRoundStyleE2EEESH_S1J_JEEENS4_5SM1004TMEM4LOAD26SM100_TMEM_LOAD_16dp128b8xESZ_S19_NS4_17SM75_U32x4_LDSM_NENS4_14SM90_TMA_STOREES19_NS4_17SM90_U32x4_STSM_NENS4_39AutoVectorizingCopyWithAssumedAlignmentILi128EEEEEEvvEEEEvNT_6ParamsE) ;  /* 0xffffff7802e07950 */ /* 0x000fea0003c3ffff */
.L_x_169:
[----:B------:R-:W-:-:S00]  /*8480*/  BRA `(.L_x_169) ;  /* 0xfffffffc00fc7947 */ /* 0x000fc0000383ffff */
[----:B------:R-:W-:-:S00]  /*8490*/  NOP ;  /* 0x0000000000007918 */ /* 0x000fc00000000000 */
        /* <DEDUP_REMOVED lines=14> */
.L_x_170:


//--------------------- .nv.global.init           --------------------------
	.section	.nv.global.init,"aw",@progbits
.nv.global.init:
	.type		$str$27,@object
	.size		$str$27,($str$28 - $str$27)
$str$27:
        /*0000*/ 	.byte	0x28, 0x61, 0x64, 0x64, 0x72, 0x65, 0x73, 0x73, 0x20, 0x26, 0x20, 0x6d, 0x61, 0x73, 0x6b, 0x29
        /*0010*/ 	.byte	0x20, 0x3d, 0x3d, 0x20, 0x30, 0x00
	.type		$str$28,@object
	.size		$str$28,($str$26 - $str$28)
$str$28:
        /*0016*/ 	.byte	0x2f, 0x74, 0x6d, 0x70, 0x2f, 0x63, 0x75, 0x74, 0x6c, 0x61, 0x73, 0x73, 0x5f, 0x73, 0x77, 0x65
        /*0026*/ 	.byte	0x65, 0x70, 0x5f, 0x73, 0x72, 0x63, 0x2f, 0x69, 0x6e, 0x63, 0x6c, 0x75, 0x64, 0x65, 0x2f, 0x63
        /*0036*/ 	.byte	0x75, 0x74, 0x65, 0x2f, 0x70, 0x6f, 0x69, 0x6e, 0x74, 0x65, 0x72, 0x5f, 0x66, 0x6c, 0x61, 0x67
        /*0046*/ 	.byte	0x67, 0x65, 0x64, 0x2e, 0x68, 0x70, 0x70, 0x00
	.type		$str$26,@object
	.size		$str$26,($str$25 - $str$26)
$str$26:
        /*004e*/ 	.byte	0x2f, 0x74, 0x6d, 0x70, 0x2f, 0x63, 0x75, 0x74, 0x6c, 0x61, 0x73, 0x73, 0x5f, 0x73, 0x77, 0x65
        /*005e*/ 	.byte	0x65, 0x70, 0x5f, 0x73, 0x72, 0x63, 0x2f, 0x69, 0x6e, 0x63, 0x6c, 0x75, 0x64, 0x65, 0x2f, 0x63
        /*006e*/ 	.byte	0x75, 0x74, 0x65, 0x2f, 0x61, 0x74, 0x6f, 0x6d, 0x2f, 0x63, 0x6f, 0x70, 0x79, 0x5f, 0x74, 0x72
        /*007e*/ 	.byte	0x61, 0x69, 0x74, 0x73, 0x5f, 0x73, 0x6d, 0x31, 0x30, 0x30, 0x2e, 0x68, 0x70, 0x70, 0x00
	.type		$str$25,@object
	.size		$str$25,(__unnamed_1 - $str$25)
$str$25:
        /*008d*/ 	.byte	0x28, 0x28, 0x75, 0x69, 0x6e, 0x74, 0x33, 0x32, 0x5f, 0x74, 0x28, 0x74, 0x68, 0x72, 0x65, 0x61
        /*009d*/ 	.byte	0x64, 0x49, 0x64, 0x78, 0x2e, 0x78, 0x29, 0x20, 0x2f, 0x20, 0x33, 0x32, 0x29, 0x20, 0x25, 0x20
        /*00ad*/ 	.byte	0x34, 0x29, 0x20, 0x3d, 0x3d, 0x20, 0x28, 0x28, 0x28, 0x74, 0x6d, 0x65, 0x6d, 0x5f, 0x61, 0x64
        /*00bd*/ 	.byte	0x64, 0x72, 0x20, 0x3e, 0x3e, 0x20, 0x31, 0x36, 0x29, 0x20, 0x2f, 0x20, 0x33, 0x32, 0x29, 0x20
        /*00cd*/ 	.byte	0x25, 0x20, 0x34, 0x29, 0x00
	.type		__unnamed_1,@object
	.size		__unnamed_1,(__unnamed_2 - __unnamed_1)
__unnamed_1:
        /*00d2*/ 	.byte	0x61, 0x75, 0x74, 0x6f, 0x20, 0x63, 0x75, 0x74, 0x65, 0x3a, 0x3a, 0x61, 0x73, 0x5f, 0x70, 0x6f
        /* <DEDUP_REMOVED lines=23> */
        /*0252*/ 	.byte	0x3c, 0x32, 0x30, 0x34, 0x38, 0x3e, 0x3e, 0x3e, 0x3e, 0x5d, 0x00
	.type		__unnamed_2,@object
	.size		__unnamed_2,(.L_2 - __unnamed_2)
__unnamed_2:
        /* <DEDUP_REMOVED lines=45> */
        /*052d*/ 	.byte	0x3e, 0x3e, 0x3e, 0x5d, 0x00
.L_2:


//--------------------- .nv.shared._ZN7cutlass13device_kernelINS_4gemm6kernel13GemmUniversalIN4cute5tupleIJiiiiEEENS1_10collective13CollectiveMmaINS1_35MainloopSm100TmaUmmaWarpSpecializedILi2ELi2ELi4ENS5_IJNS4_1CILi1EEESB_SB_EEEEENS5_IJNSA_ILi64EEENSA_ILi128EEENSA_ILi32EEEEEEfNS5_IJlSB_lEEEfSI_NS4_8TiledMMAINS4_8MMA_AtomIJNS4_17SM100_MMA_TF32_SSINS_10tfloat32_tESM_fLi64ELi128ELNS4_4UMMA5MajorE0ELSO_0ELNSN_7ScaleInE0ELSP_0EEEEEENS4_6LayoutISC_NS5_IJNSA_ILi0EEEST_ST_EEEEENS5_IJNS4_10UnderscoreESW_SW_EEEEENS4_13SM90_TMA_LOADENS4_14ComposedLayoutINS4_7SwizzleILi3ELi4ELi3EEENS4_18smem_ptr_flag_bitsILi32EEENSS_INS5_IJNSA_ILi8EEESG_EEENS5_IJSG_SB_EEEEEEEvNS4_8identityESZ_S19_vS1A_EENS_8epilogue10collective18CollectiveEpilogueINS1C_23Sm100TmaWarpSpecializedILi4ELi2ELi16ELb1ELb0EEEJSH_NS5_IJNSS_ISE_SB_EENSS_ISG_SB_EEEEEfSI_fSI_NS1C_6fusion15FusionCallbacksIS1G_NS1K_17LinearCombinationIffffLNS_15FloatRoundStyleE2EEESH_S1J_JEEENS4_5SM1004TMEM4LOAD26SM100_TMEM_LOAD_16dp128b8xESZ_S19_NS4_17SM75_U32x4_LDSM_NENS4_14SM90_TMA_STOREES19_NS4_17SM90_U32x4_STSM_NENS4_39AutoVectorizingCopyWithAssumedAlignmentILi128EEEEEEvvEEEEvNT_6ParamsE --------------------------
	.section	.nv.shared._ZN7cutlass13device_kernelINS_4gemm6kernel13GemmUniversalIN4cute5tupleIJiiiiEEENS1_10collective13CollectiveMmaINS1_35MainloopSm100TmaUmmaWarpSpecializedILi2ELi2ELi4ENS5_IJNS4_1CILi1EEESB_SB_EEEEENS5_IJNSA_ILi64EEENSA_ILi128EEENSA_ILi32EEEEEEfNS5_IJlSB_lEEEfSI_NS4_8TiledMMAINS4_8MMA_AtomIJNS4_17SM100_MMA_TF32_SSINS_10tfloat32_tESM_fLi64ELi128ELNS4_4UMMA5MajorE0ELSO_0ELNSN_7ScaleInE0ELSP_0EEEEEENS4_6LayoutISC_NS5_IJNSA_ILi0EEEST_ST_EEEEENS5_IJNS4_10UnderscoreESW_SW_EEEEENS4_13SM90_TMA_LOADENS4_14ComposedLayoutINS4_7SwizzleILi3ELi4ELi3EEENS4_18smem_ptr_flag_bitsILi32EEENSS_INS5_IJNSA_ILi8EEESG_EEENS5_IJSG_SB_EEEEEEEvNS4_8identityESZ_S19_vS1A_EENS_8epilogue10collective18CollectiveEpilogueINS1C_23Sm100TmaWarpSpecializedILi4ELi2ELi16ELb1ELb0EEEJSH_NS5_IJNSS_ISE_SB_EENSS_ISG_SB_EEEEEfSI_fSI_NS1C_6fusion15FusionCallbacksIS1G_NS1K_17LinearCombinationIffffLNS_15FloatRoundStyleE2EEESH_S1J_JEEENS4_5SM1004TMEM4LOAD26SM100_TMEM_LOAD_16dp128b8xESZ_S19_NS4_17SM75_U32x4_LDSM_NENS4_14SM90_TMA_STOREES19_NS4_17SM90_U32x4_STSM_NENS4_39AutoVectorizingCopyWithAssumedAlignmentILi128EEEEEEvvEEEEvNT_6ParamsE,"aw",@nobits
	.sectionflags	@""
	.align	16
	.zero		1024


//--------------------- .nv.shared.reserved.0     --------------------------
	.section	.nv.shared.reserved.0,"aw",@nobits
	.weak		__nv_reservedSMEM_offset_0_alias
	.size		__nv_reservedSMEM_offset_0_alias, 0, 64
	.other		__nv_reservedSMEM_offset_0_alias,@"STO_CUDA_RESERVED_SHARED STV_DEFAULT"
__nv_reservedSMEM_offset_0_alias:
	.zero		0
.nv.shared.reserved.0:
	.zero		64
	.weak		__nv_reservedSMEM_tcgen05_partition
	.type		__nv_reservedSMEM_tcgen05_partition,@object
	.size		__nv_reservedSMEM_tcgen05_partition,(.L_0 - __nv_reservedSMEM_tcgen05_partition)
__nv_reservedSMEM_tcgen05_partition:
	.zero		32
.L_0:


//--------------------- .nv.global                --------------------------
	.section	.nv.global,"aw",@nobits
.nv.global:
	.type		_ZN40_INTERNAL_c9d07ad0_4_k_cu_b9353f5d_286444cute1_E,@object
	.size		_ZN40_INTERNAL_c9d07ad0_4_k_cu_b9353f5d_286444cute1_E,(_ZN40_INTERNAL_c9d07ad0_4_k_cu_b9353f5d_286444cuda3std3__45__cpo6cbeginE - _ZN40_INTERNAL_c9d07ad0_4_k_cu_b9353f5d_286444cute1_E)
_ZN40_INTERNAL_c9d07ad0_4_k_cu_b9353f5d_286444cute1_E:
	.zero		1
	.type		_ZN40_INTERNAL_c9d07ad0_4_k_cu_b9353f5d_286444cuda3std3__45__cpo6cbeginE,@object
	.size		_ZN40_INTERNAL_c9d07ad0_4_k_cu_b9353f5d_286444cuda3std3__45__cpo6cbeginE,(_ZN40_INTERNAL_c9d07ad0_4_k_cu_b9353f5d_286444cuda3std3__48in_placeE - _ZN40_INTERNAL_c9d07ad0_4_k_cu_b9353f5d_286444cuda3std3__45__cpo6cbeginE)
_ZN40_INTERNAL_c9d07ad0_4_k_cu_b9353f5d_286444cuda3std3__45__cpo6cbeginE:
	.zero		1
	.type		_ZN40_INTERNAL_c9d07ad0_4_k_cu_b9353f5d_286444cuda3std3__48in_placeE,@object
	.size		_ZN40_INTERNAL_c9d07ad0_4_k_cu_b9353f5d_286444cuda3std3__48in_placeE,(_ZN40_INTERNAL_c9d07ad0_4_k_cu_b9353f5d_286444cuda3std6ranges3__45__cpo9iter_moveE - _ZN40_INTERNAL_c9d07ad0_4_k_cu_b9353f5d_286444cuda3std3__48in_placeE)
_ZN40_INTERNAL_c9d07ad0_4_k_cu_b9353f5d_286444cuda3std3__48in_placeE:
	.zero		1
	.type		_ZN40_INTERNAL_c9d07ad0_4_k_cu_b9353f5d_286444cuda3std6ranges3__45__cpo9iter_moveE,@object
	.size		_ZN40_INTERNAL_c9d07ad0_4_k_cu_b9353f5d_286444cuda3std6ranges3__45__cpo9iter_moveE,(_ZN40_INTERNAL_c9d07ad0_4_k_cu_b9353f5d_286444cuda3std3__45__cpo5beginE - _ZN40_INTERNAL_c9d07ad0_4_k_cu_b9353f5d_286444cuda3std6ranges3__45__cpo9iter_moveE)
_ZN40_INTERNAL_c9d07ad0_4_k_cu_b9353f5d_286444cuda3std6ranges3__45__cpo9iter_moveE:
	.zero		1
	.type		_ZN40_INTERNAL_c9d07ad0_4_k_cu_b9353f5d_286444cuda3std3__45__cpo5beginE,@object
	.size		_ZN40_INTERNAL_c9d07ad0_4_k_cu_b9353f5d_286444cuda3std3__45__cpo5beginE,(_ZN40_INTERNAL_c9d07ad0_4_k_cu_b9353f5d_286444cuda3std3__442_GLOBAL__N__c9d07ad0_4_k_cu_b9353f5d_286446ignoreE - _ZN40_INTERNAL_c9d07ad0_4_k_cu_b9353f5d_286444cuda3std3__45__cpo5beginE)
_ZN40_INTERNAL_c9d07ad0_4_k_cu_b9353f5d_286444cuda3std3__45__cpo5beginE:
	.zero		1
	.type		_ZN40_INTERNAL_c9d07ad0_4_k_cu_b9353f5d_286444cuda3std3__442_GLOBAL__N__c9d07ad0_4_k_cu_b9353f5d_286446ignoreE,@object
	.size		_ZN40_INTERNAL_c9d07ad0_4_k_cu_b9353f5d_286444cuda3std3__442_GLOBAL__N__c9d07ad0_4_k_cu_b9353f5d_286446ignoreE,(_ZN40_INTERNAL_c9d07ad0_4_k_cu_b9353f5d_286444cute7productE - _ZN40_INTERNAL_c9d07ad0_4_k_cu_b9353f5d_286444cuda3std3__442_GLOBAL__N__c9d07ad0_4_k_cu_b9353f5d_286446ignoreE)
_ZN40_INTERNAL_c9d07ad0_4_k_cu_b9353f5d_286444cuda3std3__442_GLOBAL__N__c9d07ad0_4_k_cu_b9353f5d_286446ignoreE:
	.zero		1
	.type		_ZN40_INTERNAL_c9d07ad0_4_k_cu_b9353f5d_286444cute7productE,@object
	.size		_ZN40_INTERNAL_c9d07ad0_4_k_cu_b9353f5d_286444cute7productE,(_ZN40_INTERNAL_c9d07ad0_4_k_cu_b9353f5d_286444cuda3std3__45__cpo3endE - _ZN40_INTERNAL_c9d07ad0_4_k_cu_b9353f5d_286444cute7productE)
_ZN40_INTERNAL_c9d07ad0_4_k_cu_b9353f5d_286444cute7productE:
	.zero		1
	.type		_ZN40_INTERNAL_c9d07ad0_4_k_cu_b9353f5d_286444cuda3std3__45__cpo3endE,@object
	.size		_ZN40_INTERNAL_c9d07ad0_4_k_cu_b9353f5d_286444cuda3std3__45__cpo3endE,(_ZN40_INTERNAL_c9d07ad0_4_k_cu_b9353f5d_286444cuda3std3__419piecewise_constructE - _ZN40_INTERNAL_c9d07ad0_4_k_cu_b9353f5d_286444cuda3std3__45__cpo3endE)
_ZN40_INTERNAL_c9d07ad0_4_k_cu_b9353f5d_286444cuda3std3__45__cpo3endE:
	.zero		1
	.type		_ZN40_INTERNAL_c9d07ad0_4_k_cu_b9353f5d_286444cuda3std3__419piecewise_constructE,@object
	.size		_ZN40_INTERNAL_c9d07ad0_4_k_cu_b9353f5d_286444cuda3std3__419piecewise_constructE,(_ZN40_INTERNAL_c9d07ad0_4_k_cu_b9353f5d_286444cuda3std3__45__cpo4cendE - _ZN40_INTERNAL_c9d07ad0_4_k_cu_b9353f5d_286444cuda3std3__419piecewise_constructE)
_ZN40_INTERNAL_c9d07ad0_4_k_cu_b9353f5d_286444cuda3std3__419piecewise_constructE:
	.zero		1
	.type		_ZN40_INTERNAL_c9d07ad0_4_k_cu_b9353f5d_286444cuda3std3__45__cpo4cendE,@object
	.size		_ZN40_INTERNAL_c9d07ad0_4_k_cu_b9353f5d_286444cuda3std3__45__cpo4cendE,(_ZN40_INTERNAL_c9d07ad0_4_k_cu_b9353f5d_286444cuda3std6ranges3__45__cpo4swapE - _ZN40_INTERNAL_c9d07ad0_4_k_cu_b9353f5d_286444cuda3std3__45__cpo4cendE)
_ZN40_INTERNAL_c9d07ad0_4_k_cu_b9353f5d_286444cuda3std3__45__cpo4cendE:
	.zero		1
	.type		_ZN40_INTERNAL_c9d07ad0_4_k_cu_b9353f5d_286444cuda3std6ranges3__45__cpo4swapE,@object
	.size		_ZN40_INTERNAL_c9d07ad0_4_k_cu_b9353f5d_286444cuda3std6ranges3__45__cpo4swapE,(.L_10 - _ZN40_INTERNAL_c9d07ad0_4_k_cu_b9353f5d_286444cuda3std6ranges3__45__cpo4swapE)
_ZN40_INTERNAL_c9d07ad0_4_k_cu_b9353f5d_286444cuda3std6ranges3__45__cpo4swapE:
	.zero		1
.L_10:


//--------------------- .nv.constant0._ZN7cutlass13device_kernelINS_4gemm6kernel13GemmUniversalIN4cute5tupleIJiiiiEEENS1_10collective13CollectiveMmaINS1_35MainloopSm100TmaUmmaWarpSpecializedILi2ELi2ELi4ENS5_IJNS4_1CILi1EEESB_SB_EEEEENS5_IJNSA_ILi64EEENSA_ILi128EEENSA_ILi32EEEEEEfNS5_IJlSB_lEEEfSI_NS4_8TiledMMAINS4_8MMA_AtomIJNS4_17SM100_MMA_TF32_SSINS_10tfloat32_tESM_fLi64ELi128ELNS4_4UMMA5MajorE0ELSO_0ELNSN_7ScaleInE0ELSP_0EEEEEENS4_6LayoutISC_NS5_IJNSA_ILi0EEEST_ST_EEEEENS5_IJNS4_10UnderscoreESW_SW_EEEEENS4_13SM90_TMA_LOADENS4_14ComposedLayoutINS4_7SwizzleILi3ELi4ELi3EEENS4_18smem_ptr_flag_bitsILi32EEENSS_INS5_IJNSA_ILi8EEESG_EEENS5_IJSG_SB_EEEEEEEvNS4_8identityESZ_S19_vS1A_EENS_8epilogue10collective18CollectiveEpilogueINS1C_23Sm100TmaWarpSpecializedILi4ELi2ELi16ELb1ELb0EEEJSH_NS5_IJNSS_ISE_SB_EENSS_ISG_SB_EEEEEfSI_fSI_NS1C_6fusion15FusionCallbacksIS1G_NS1K_17LinearCombinationIffffLNS_15FloatRoundStyleE2EEESH_S1J_JEEENS4_5SM1004TMEM4LOAD26SM100_TMEM_LOAD_16dp128b8xESZ_S19_NS4_17SM75_U32x4_LDSM_NENS4_14SM90_TMA_STOREES19_NS4_17SM90_U32x4_STSM_NENS4_39AutoVectorizingCopyWithAssumedAlignmentILi128EEEEEEvvEEEEvNT_6ParamsE --------------------------
	.section	.nv.constant0._ZN7cutlass13device_kernelINS_4gemm6kernel13GemmUniversalIN4cute5tupleIJiiiiEEENS1_10collective13CollectiveMmaINS1_35MainloopSm100TmaUmmaWarpSpecializedILi2ELi2ELi4ENS5_IJNS4_1CILi1EEESB_SB_EEEEENS5_IJNSA_ILi64EEENSA_ILi128EEENSA_ILi32EEEEEEfNS5_IJlSB_lEEEfSI_NS4_8TiledMMAINS4_8MMA_AtomIJNS4_17SM100_MMA_TF32_SSINS_10tfloat32_tESM_fLi64ELi128ELNS4_4UMMA5MajorE0ELSO_0ELNSN_7ScaleInE0ELSP_0EEEEEENS4_6LayoutISC_NS5_IJNSA_ILi0EEEST_ST_EEEEENS5_IJNS4_10UnderscoreESW_SW_EEEEENS4_13SM90_TMA_LOADENS4_14ComposedLayoutINS4_7SwizzleILi3ELi4ELi3EEENS4_18smem_ptr_flag_bitsILi32EEENSS_INS5_IJNSA_ILi8EEESG_EEENS5_IJSG_SB_EEEEEEEvNS4_8identityESZ_S19_vS1A_EENS_8epilogue10collective18CollectiveEpilogueINS1C_23Sm100TmaWarpSpecializedILi4ELi2ELi16ELb1ELb0EEEJSH_NS5_IJNSS_ISE_SB_EENSS_ISG_SB_EEEEEfSI_fSI_NS1C_6fusion15FusionCallbacksIS1G_NS1K_17LinearCombinationIffffLNS_15FloatRoundStyleE2EEESH_S1J_JEEENS4_5SM1004TMEM4LOAD26SM100_TMEM_LOAD_16dp128b8xESZ_S19_NS4_17SM75_U32x4_LDSM_NENS4_14SM90_TMA_STOREES19_NS4_17SM90_U32x4_STSM_NENS4_39AutoVectorizingCopyWithAssumedAlignmentILi128EEEEEEvvEEEEvNT_6ParamsE,"a",@progbits
	.sectionflags	@""
	.align	4
.nv.constant0._ZN7cutlass13device_kernelINS_4gemm6kernel13GemmUniversalIN4cute5tupleIJiiiiEEENS1_10collective13CollectiveMmaINS1_35MainloopSm100TmaUmmaWarpSpecializedILi2ELi2ELi4ENS5_IJNS4_1CILi1EEESB_SB_EEEEENS5_IJNSA_ILi64EEENSA_ILi128EEENSA_ILi32EEEEEEfNS5_IJlSB_lEEEfSI_NS4_8TiledMMAINS4_8MMA_AtomIJNS4_17SM100_MMA_TF32_SSINS_10tfloat32_tESM_fLi64ELi128ELNS4_4UMMA5MajorE0ELSO_0ELNSN_7ScaleInE0ELSP_0EEEEEENS4_6LayoutISC_NS5_IJNSA_ILi0EEEST_ST_EEEEENS5_IJNS4_10UnderscoreESW_SW_EEEEENS4_13SM90_TMA_LOADENS4_14ComposedLayoutINS4_7SwizzleILi3ELi4ELi3EEENS4_18smem_ptr_flag_bitsILi32EEENSS_INS5_IJNSA_ILi8EEESG_EEENS5_IJSG_SB_EEEEEEEvNS4_8identityESZ_S19_vS1A_EENS_8epilogue10collective18CollectiveEpilogueINS1C_23Sm100TmaWarpSpecializedILi4ELi2ELi16ELb1ELb0EEEJSH_NS5_IJNSS_ISE_SB_EENSS_ISG_SB_EEEEEfSI_fSI_NS1C_6fusion15FusionCallbacksIS1G_NS1K_17LinearCombinationIffffLNS_15FloatRoundStyleE2EEESH_S1J_JEEENS4_5SM1004TMEM4LOAD26SM100_TMEM_LOAD_16dp128b8xESZ_S19_NS4_17SM75_U32x4_LDSM_NENS4_14SM90_TMA_STOREES19_NS4_17SM90_U32x4_STSM_NENS4_39AutoVectorizingCopyWithAssumedAlignmentILi128EEEEEEvvEEEEvNT_6ParamsE:
	.zero		2944


//--------------------- SYMBOLS --------------------------

	.type		.nv.reservedSmem.offset0,@object
	.size		.nv.reservedSmem.offset0,0x4
	.type		.nv.reservedSmem.cap,@object
	.size		.nv.reservedSmem.cap,0x4
	.type		__assertfail,@function
